	.target	sm_100a

	.elftype	@"ET_EXEC"


//--------------------- .note.nv.tkinfo           --------------------------
	.section	.note.nv.tkinfo,"",@"SHT_NOTE"
	.sectionflags	@"SHF_NOTE_NV_TKINFO"
	.tkinfo
        /*0018*/ 	.word	0x00000002
        /*0030*/ 	.string	""
        /*0030*/ 	.string	"ptxas"
        /*0030*/ 	.string	"Cuda compilation tools, release 13.0, V13.0.88"
        /*0030*/ 	.string	"Build cuda_13.0.r13.0/compiler.36424714_0"
        /*0030*/ 	.string	"-arch sm_100a -m 64 "



//--------------------- .note.nv.cuinfo           --------------------------
	.section	.note.nv.cuinfo,"",@"SHT_NOTE"
	.sectionflags	@"SHF_NOTE_NV_CUINFO"
        /*0018*/ 	.short	0x0002
        /*001a*/ 	.short	0x0064
        /*001c*/ 	.short	0x0082
	.zero		2


//--------------------- .nv.info                  --------------------------
	.section	.nv.info,"",@"SHT_CUDA_INFO"
	.align	4


	//----- nvinfo : EIATTR_REGCOUNT
	.align		4
        /*0000*/ 	.byte	0x04, 0x2f
        /*0002*/ 	.short	(.L_19 - .L_18)
	.align		4
.L_18:
        /*0004*/ 	.word	index@(_ZN7cutlass13device_kernelINS_4gemm6kernel13GemmUniversalIN4cute5tupleIJiiiiEEENS1_10collective13CollectiveMmaINS1_35MainloopSm100TmaUmmaWarpSpecializedILi3ELi2ELi4ENS5_IJNS4_1CILi2EEENSA_ILi4EEENSA_ILi1EEEEEEEENS5_IJNSA_ILi128EEESG_NSA_ILi64EEEEEENS_6half_tENS5_IJSD_llEEESJ_SK_NS4_8TiledMMAINS4_8MMA_AtomIJNS4_26SM100_MMA_F16BF16_2x1SM_SSISJ_SJ_fLi128ELi128ELNS4_4UMMA5MajorE1ELSP_1ELNSO_7ScaleInE0ELSQ_0EEEEEENS4_6LayoutINS5_IJSD_SD_SD_EEENS5_IJNSA_ILi0EEESV_SV_EEEEENS5_IJNS4_10UnderscoreESY_SY_EEEEENS4_28SM100_TMA_2SM_LOAD_MULTICASTENS4_14ComposedLayoutINS4_7SwizzleILi3ELi4ELi3EEENS4_18smem_ptr_flag_bitsILi16EEENST_INS5_IJSH_NSA_ILi8EEEEEENS5_IJSD_SH_EEEEEEEvNS4_8identityENS4_18SM100_TMA_2SM_LOADES1B_vS1C_EENS_8epilogue10collective18CollectiveEpilogueINS1F_23Sm100TmaWarpSpecializedILi4ELi2ELi16ELb1ELb0EEEJNS5_IJSH_SG_SH_EEENS5_IJNST_ISH_SD_EENST_INS5_IJNSA_ILi16EEESB_EEES19_EEEEESJ_NS5_IJlSD_lEEESJ_S1Q_NS1F_6fusion15FusionCallbacksIS1J_NS1R_17LinearCombinationISJ_fSJ_fLNS_15FloatRoundStyleE2EEES1K_S1P_JEEENS4_5SM1004TMEM4LOAD26SM100_TMEM_LOAD_32dp32b16xENS4_13SM90_TMA_LOADENS12_INS13_ILi1ELi4ELi3EEES16_NST_INS5_IJS17_S1M_EEENS5_IJS1M_SD_EEEEEEENS4_39AutoVectorizingCopyWithAssumedAlignmentILi128EEENS4_14SM90_TMA_STOREES26_S28_S28_EEEvvEEEEvNT_6ParamsE)
        /*0008*/ 	.word	0x0000005f


	//----- nvinfo : EIATTR_FRAME_SIZE
	.align		4
.L_19:
        /*000c*/ 	.byte	0x04, 0x11
        /*000e*/ 	.short	(.L_21 - .L_20)
	.align		4
.L_20:
        /*0010*/ 	.word	index@($__internal_2_$__cuda_sm10x_tcgen05_guardrail_trap_unallocated_columns_being_dealloced)
        /*0014*/ 	.word	0x00000000


	//----- nvinfo : EIATTR_FRAME_SIZE
	.align		4
.L_21:
        /*0018*/ 	.byte	0x04, 0x11
        /*001a*/ 	.short	(.L_23 - .L_22)
	.align		4
.L_22:
        /*001c*/ 	.word	index@($__internal_1_$__cuda_sm10x_tcgen05_guardrail_trap_phase_invalid_during_alloc)
        /*0020*/ 	.word	0x00000000


	//----- nvinfo : EIATTR_FRAME_SIZE
	.align		4
.L_23:
        /*0024*/ 	.byte	0x04, 0x11
        /*0026*/ 	.short	(.L_25 - .L_24)
	.align		4
.L_24:
        /*0028*/ 	.word	index@($__internal_0_$__cuda_sm10x_tcgen05_guardrail_trap_col_being_dealloced_not_returned_by_alloc)
        /*002c*/ 	.word	0x00000000


	//----- nvinfo : EIATTR_FRAME_SIZE
	.align		4
.L_25:
        /*0030*/ 	.byte	0x04, 0x11
        /*0032*/ 	.short	(.L_27 - .L_26)
	.align		4
.L_26:
        /*0034*/ 	.word	index@(_ZN7cutlass13device_kernelINS_4gemm6kernel13GemmUniversalIN4cute5tupleIJiiiiEEENS1_10collective13CollectiveMmaINS1_35MainloopSm100TmaUmmaWarpSpecializedILi3ELi2ELi4ENS5_IJNS4_1CILi2EEENSA_ILi4EEENSA_ILi1EEEEEEEENS5_IJNSA_ILi128EEESG_NSA_ILi64EEEEEENS_6half_tENS5_IJSD_llEEESJ_SK_NS4_8TiledMMAINS4_8MMA_AtomIJNS4_26SM100_MMA_F16BF16_2x1SM_SSISJ_SJ_fLi128ELi128ELNS4_4UMMA5MajorE1ELSP_1ELNSO_7ScaleInE0ELSQ_0EEEEEENS4_6LayoutINS5_IJSD_SD_SD_EEENS5_IJNSA_ILi0EEESV_SV_EEEEENS5_IJNS4_10UnderscoreESY_SY_EEEEENS4_28SM100_TMA_2SM_LOAD_MULTICASTENS4_14ComposedLayoutINS4_7SwizzleILi3ELi4ELi3EEENS4_18smem_ptr_flag_bitsILi16EEENST_INS5_IJSH_NSA_ILi8EEEEEENS5_IJSD_SH_EEEEEEEvNS4_8identityENS4_18SM100_TMA_2SM_LOADES1B_vS1C_EENS_8epilogue10collective18CollectiveEpilogueINS1F_23Sm100TmaWarpSpecializedILi4ELi2ELi16ELb1ELb0EEEJNS5_IJSH_SG_SH_EEENS5_IJNST_ISH_SD_EENST_INS5_IJNSA_ILi16EEESB_EEES19_EEEEESJ_NS5_IJlSD_lEEESJ_S1Q_NS1F_6fusion15FusionCallbacksIS1J_NS1R_17LinearCombinationISJ_fSJ_fLNS_15FloatRoundStyleE2EEES1K_S1P_JEEENS4_5SM1004TMEM4LOAD26SM100_TMEM_LOAD_32dp32b16xENS4_13SM90_TMA_LOADENS12_INS13_ILi1ELi4ELi3EEES16_NST_INS5_IJS17_S1M_EEENS5_IJS1M_SD_EEEEEEENS4_39AutoVectorizingCopyWithAssumedAlignmentILi128EEENS4_14SM90_TMA_STOREES26_S28_S28_EEEvvEEEEvNT_6ParamsE)
        /*0038*/ 	.word	0x00000000


	//----- nvinfo : EIATTR_MIN_STACK_SIZE
	.align		4
.L_27:
        /*003c*/ 	.byte	0x04, 0x12
        /*003e*/ 	.short	(.L_29 - .L_28)
	.align		4
.L_28:
        /*0040*/ 	.word	index@(_ZN7cutlass13device_kernelINS_4gemm6kernel13GemmUniversalIN4cute5tupleIJiiiiEEENS1_10collective13CollectiveMmaINS1_35MainloopSm100TmaUmmaWarpSpecializedILi3ELi2ELi4ENS5_IJNS4_1CILi2EEENSA_ILi4EEENSA_ILi1EEEEEEEENS5_IJNSA_ILi128EEESG_NSA_ILi64EEEEEENS_6half_tENS5_IJSD_llEEESJ_SK_NS4_8TiledMMAINS4_8MMA_AtomIJNS4_26SM100_MMA_F16BF16_2x1SM_SSISJ_SJ_fLi128ELi128ELNS4_4UMMA5MajorE1ELSP_1ELNSO_7ScaleInE0ELSQ_0EEEEEENS4_6LayoutINS5_IJSD_SD_SD_EEENS5_IJNSA_ILi0EEESV_SV_EEEEENS5_IJNS4_10UnderscoreESY_SY_EEEEENS4_28SM100_TMA_2SM_LOAD_MULTICASTENS4_14ComposedLayoutINS4_7SwizzleILi3ELi4ELi3EEENS4_18smem_ptr_flag_bitsILi16EEENST_INS5_IJSH_NSA_ILi8EEEEEENS5_IJSD_SH_EEEEEEEvNS4_8identityENS4_18SM100_TMA_2SM_LOADES1B_vS1C_EENS_8epilogue10collective18CollectiveEpilogueINS1F_23Sm100TmaWarpSpecializedILi4ELi2ELi16ELb1ELb0EEEJNS5_IJSH_SG_SH_EEENS5_IJNST_ISH_SD_EENST_INS5_IJNSA_ILi16EEESB_EEES19_EEEEESJ_NS5_IJlSD_lEEESJ_S1Q_NS1F_6fusion15FusionCallbacksIS1J_NS1R_17LinearCombinationISJ_fSJ_fLNS_15FloatRoundStyleE2EEES1K_S1P_JEEENS4_5SM1004TMEM4LOAD26SM100_TMEM_LOAD_32dp32b16xENS4_13SM90_TMA_LOADENS12_INS13_ILi1ELi4ELi3EEES16_NST_INS5_IJS17_S1M_EEENS5_IJS1M_SD_EEEEEEENS4_39AutoVectorizingCopyWithAssumedAlignmentILi128EEENS4_14SM90_TMA_STOREES26_S28_S28_EEEvvEEEEvNT_6ParamsE)
        /*0044*/ 	.word	0x00000000
.L_29:


//--------------------- .nv.compat                --------------------------
	.section	.nv.compat,"",@"SHT_CUDA_COMPAT_INFO"
	.align	4
        /*0000*/ 	.byte	0x02, 0x09, 0x01, 0x00, 0x02, 0x02, 0x02, 0x00, 0x02, 0x05, 0x05, 0x00, 0x03, 0x07, 0x01, 0x01
        /*0010*/ 	.byte	0x02, 0x03, 0x01, 0x00, 0x02, 0x06, 0x01, 0x00, 0x04, 0x0b, 0x08, 0x00, 0x09, 0x00, 0x00, 0x00
        /*0020*/ 	.byte	0x00, 0x00, 0x00, 0x00


//--------------------- .nv.info._ZN7cutlass13device_kernelINS_4gemm6kernel13GemmUniversalIN4cute5tupleIJiiiiEEENS1_10collective13CollectiveMmaINS1_35MainloopSm100TmaUmmaWarpSpecializedILi3ELi2ELi4ENS5_IJNS4_1CILi2EEENSA_ILi4EEENSA_ILi1EEEEEEEENS5_IJNSA_ILi128EEESG_NSA_ILi64EEEEEENS_6half_tENS5_IJSD_llEEESJ_SK_NS4_8TiledMMAINS4_8MMA_AtomIJNS4_26SM100_MMA_F16BF16_2x1SM_SSISJ_SJ_fLi128ELi128ELNS4_4UMMA5MajorE1ELSP_1ELNSO_7ScaleInE0ELSQ_0EEEEEENS4_6LayoutINS5_IJSD_SD_SD_EEENS5_IJNSA_ILi0EEESV_SV_EEEEENS5_IJNS4_10UnderscoreESY_SY_EEEEENS4_28SM100_TMA_2SM_LOAD_MULTICASTENS4_14ComposedLayoutINS4_7SwizzleILi3ELi4ELi3EEENS4_18smem_ptr_flag_bitsILi16EEENST_INS5_IJSH_NSA_ILi8EEEEEENS5_IJSD_SH_EEEEEEEvNS4_8identityENS4_18SM100_TMA_2SM_LOADES1B_vS1C_EENS_8epilogue10collective18CollectiveEpilogueINS1F_23Sm100TmaWarpSpecializedILi4ELi2ELi16ELb1ELb0EEEJNS5_IJSH_SG_SH_EEENS5_IJNST_ISH_SD_EENST_INS5_IJNSA_ILi16EEESB_EEES19_EEEEESJ_NS5_IJlSD_lEEESJ_S1Q_NS1F_6fusion15FusionCallbacksIS1J_NS1R_17LinearCombinationISJ_fSJ_fLNS_15FloatRoundStyleE2EEES1K_S1P_JEEENS4_5SM1004TMEM4LOAD26SM100_TMEM_LOAD_32dp32b16xENS4_13SM90_TMA_LOADENS12_INS13_ILi1ELi4ELi3EEES16_NST_INS5_IJS17_S1M_EEENS5_IJS1M_SD_EEEEEEENS4_39AutoVectorizingCopyWithAssumedAlignmentILi128EEENS4_14SM90_TMA_STOREES26_S28_S28_EEEvvEEEEvNT_6ParamsE --------------------------
	.section	.nv.info._ZN7cutlass13device_kernelINS_4gemm6kernel13GemmUniversalIN4cute5tupleIJiiiiEEENS1_10collective13CollectiveMmaINS1_35MainloopSm100TmaUmmaWarpSpecializedILi3ELi2ELi4ENS5_IJNS4_1CILi2EEENSA_ILi4EEENSA_ILi1EEEEEEEENS5_IJNSA_ILi128EEESG_NSA_ILi64EEEEEENS_6half_tENS5_IJSD_llEEESJ_SK_NS4_8TiledMMAINS4_8MMA_AtomIJNS4_26SM100_MMA_F16BF16_2x1SM_SSISJ_SJ_fLi128ELi128ELNS4_4UMMA5MajorE1ELSP_1ELNSO_7ScaleInE0ELSQ_0EEEEEENS4_6LayoutINS5_IJSD_SD_SD_EEENS5_IJNSA_ILi0EEESV_SV_EEEEENS5_IJNS4_10UnderscoreESY_SY_EEEEENS4_28SM100_TMA_2SM_LOAD_MULTICASTENS4_14ComposedLayoutINS4_7SwizzleILi3ELi4ELi3EEENS4_18smem_ptr_flag_bitsILi16EEENST_INS5_IJSH_NSA_ILi8EEEEEENS5_IJSD_SH_EEEEEEEvNS4_8identityENS4_18SM100_TMA_2SM_LOADES1B_vS1C_EENS_8epilogue10collective18CollectiveEpilogueINS1F_23Sm100TmaWarpSpecializedILi4ELi2ELi16ELb1ELb0EEEJNS5_IJSH_SG_SH_EEENS5_IJNST_ISH_SD_EENST_INS5_IJNSA_ILi16EEESB_EEES19_EEEEESJ_NS5_IJlSD_lEEESJ_S1Q_NS1F_6fusion15FusionCallbacksIS1J_NS1R_17LinearCombinationISJ_fSJ_fLNS_15FloatRoundStyleE2EEES1K_S1P_JEEENS4_5SM1004TMEM4LOAD26SM100_TMEM_LOAD_32dp32b16xENS4_13SM90_TMA_LOADENS12_INS13_ILi1ELi4ELi3EEES16_NST_INS5_IJS17_S1M_EEENS5_IJS1M_SD_EEEEEEENS4_39AutoVectorizingCopyWithAssumedAlignmentILi128EEENS4_14SM90_TMA_STOREES26_S28_S28_EEEvvEEEEvNT_6ParamsE,"",@"SHT_CUDA_INFO"
	.sectionflags	@""
	.align	4


	//----- nvinfo : EIATTR_CUDA_API_VERSION
	.align		4
        /*0000*/ 	.byte	0x04, 0x37
        /*0002*/ 	.short	(.L_31 - .L_30)
.L_30:
        /*0004*/ 	.word	0x00000082


	//----- nvinfo : EIATTR_KPARAM_INFO
	.align		4
.L_31:
        /*0008*/ 	.byte	0x04, 0x17
        /*000a*/ 	.short	(.L_33 - .L_32)
.L_32:
        /*000c*/ 	.word	0x00000000
        /*0010*/ 	.short	0x0000
        /*0012*/ 	.short	0x0000
        /*0014*/ 	.byte	0x00, 0xf0, 0x01, 0x20


	//----- nvinfo : EIATTR_AT_ENTRY_FRAGMENTS
	.align		4
.L_33:
        /*0018*/ 	.byte	0x04, 0x4f
        /*001a*/ 	.short	(.L_35 - .L_34)


	//   ....[0]....
.L_34:
        /*001c*/ 	.word	0x00000007


	//----- nvinfo : EIATTR_RESERVED_SMEM_USED
	.align		4
.L_35:
        /*0020*/ 	.byte	0x01, 0x41
	.zero		2


	//----- nvinfo : EIATTR_SPARSE_MMA_MASK
	.align		4
        /*0024*/ 	.byte	0x03, 0x50
        /*0026*/ 	.short	0x0000


	//----- nvinfo : EIATTR_TCGEN05_2CTA_USED
	.align		4
        /*0028*/ 	.byte	0x01, 0x52
	.zero		2


	//----- nvinfo : EIATTR_MAXREG_COUNT
	.align		4
        /*002c*/ 	.byte	0x03, 0x1b
        /*002e*/ 	.short	0x00ff


	//----- nvinfo : EIATTR_NUM_BARRIERS
	.align		4
        /*0030*/ 	.byte	0x02, 0x4c
        /*0032*/ 	.byte	0x07
	.zero		1


	//----- nvinfo : EIATTR_EXTERNS
	.align		4
        /*0034*/ 	.byte	0x04, 0x0f
        /*0036*/ 	.short	(.L_37 - .L_36)


	//   ....[0]....
	.align		4
.L_36:
        /*0038*/ 	.word	index@(__assertfail)


	//----- nvinfo : EIATTR_MERCURY_ISA_VERSION
	.align		4
.L_37:
        /*003c*/ 	.byte	0x03, 0x5f
        /*003e*/ 	.short	0x0101


	//----- nvinfo : EIATTR_INT_WARP_WIDE_INSTR_OFFSETS
	.align		4
        /*0040*/ 	.byte	0x04, 0x31
        /*0042*/ 	.short	(.L_39 - .L_38)


	//   ....[0]....
.L_38:
        /*0044*/ 	.word	0x00000d30


	//   ....[1]....
        /*0048*/ 	.word	0x00000dd0


	//   ....[2]....
        /*004c*/ 	.word	0x000022a0


	//   ....[3]....
        /*0050*/ 	.word	0x000040d0


	//   ....[4]....
        /*0054*/ 	.word	0x000040f0


	//   ....[5]....
        /*0058*/ 	.word	0x00004120


	//   ....[6]....
        /*005c*/ 	.word	0x00004a30


	//   ....[7]....
        /*0060*/ 	.word	0x00004a50


	//   ....[8]....
        /*0064*/ 	.word	0x00004b20


	//   ....[9]....
        /*0068*/ 	.word	0x00004c00


	//   ....[10]....
        /*006c*/ 	.word	0x00004c20


	//   ....[11]....
        /*0070*/ 	.word	0x00004ce0


	//   ....[12]....
        /*0074*/ 	.word	0x00004de0


	//   ....[13]....
        /*0078*/ 	.word	0x00004e00


	//   ....[14]....
        /*007c*/ 	.word	0x00004f30


	//   ....[15]....
        /*0080*/ 	.word	0x000050b0


	//   ....[16]....
        /*0084*/ 	.word	0x000050c0


	//   ....[17]....
        /*0088*/ 	.word	0x000051e0


	//----- nvinfo : EIATTR_COOP_GROUP_MASK_REGIDS
	.align		4
.L_39:
        /*008c*/ 	.byte	0x04, 0x29
        /*008e*/ 	.short	(.L_41 - .L_40)


	//   ....[0]....
.L_40:
        /*0090*/ 	.word	0xffffffff


	//   ....[1]....
        /*0094*/ 	.word	0xffffffff


	//   ....[2]....
        /*0098*/ 	.word	0xffffffff


	//   ....[3]....
        /*009c*/ 	.word	0xffffffff


	//   ....[4]....
        /*00a0*/ 	.word	0xffffffff


	//   ....[5]....
        /*00a4*/ 	.word	0xffffffff


	//   ....[6]....
        /*00a8*/ 	.word	0xffffffff


	//   ....[7]....
        /*00ac*/ 	.word	0xffffffff


	//   ....[8]....
        /*00b0*/ 	.word	0xffffffff


	//   ....[9]....
        /*00b4*/ 	.word	0xffffffff


	//   ....[10]....
        /*00b8*/ 	.word	0xffffffff


	//   ....[11]....
        /*00bc*/ 	.word	0xffffffff


	//   ....[12]....
        /*00c0*/ 	.word	0xffffffff


	//   ....[13]....
        /*00c4*/ 	.word	0xffffffff


	//----- nvinfo : EIATTR_COOP_GROUP_INSTR_OFFSETS
	.align		4
.L_41:
        /*00c8*/ 	.byte	0x04, 0x28
        /*00ca*/ 	.short	(.L_43 - .L_42)


	//   ....[0]....
.L_42:
        /*00cc*/ 	.word	0x000000c0


	//   ....[1]....
        /*00d0*/ 	.word	0x00000500


	//   ....[2]....
        /*00d4*/ 	.word	0x000006a0


	//   ....[3]....
        /*00d8*/ 	.word	0x00000830


	//   ....[4]....
        /*00dc*/ 	.word	0x00000920


	//   ....[5]....
        /*00e0*/ 	.word	0x00000a80


	//   ....[6]....
        /*00e4*/ 	.word	0x00000c10


	//   ....[7]....
        /*00e8*/ 	.word	0x00000e50


	//   ....[8]....
        /*00ec*/ 	.word	0x00002180


	//   ....[9]....
        /*00f0*/ 	.word	0x00002ed0


	//   ....[10]....
        /*00f4*/ 	.word	0x000033a0


	//   ....[11]....
        /*00f8*/ 	.word	0x000033d0


	//   ....[12]....
        /*00fc*/ 	.word	0x00003fd0


	//   ....[13]....
        /*0100*/ 	.word	0x000041e0


	//----- nvinfo : EIATTR_VRC_CTA_INIT_COUNT
	.align		4
.L_43:
        /*0104*/ 	.byte	0x02, 0x4a
        /*0106*/ 	.byte	0x80
	.zero		1


	//----- nvinfo : EIATTR_SYSCALL_OFFSETS
	.align		4
        /*0108*/ 	.byte	0x04, 0x46
        /*010a*/ 	.short	(.L_45 - .L_44)


	//   ....[0]....
.L_44:
        /*010c*/ 	.word	0x00005d20


	//   ....[1]....
        /*0110*/ 	.word	0x00005e10


	//   ....[2]....
        /*0114*/ 	.word	0x00006510


	//   ....[3]....
        /*0118*/ 	.word	0x00006e30


	//   ....[4]....
        /*011c*/ 	.word	0x000076f0


	//   ....[5]....
        /*0120*/ 	.word	0x00007fb0


	//----- nvinfo : EIATTR_MBARRIER_INSTR_OFFSETS
	.align		4
.L_45:
        /*0124*/ 	.byte	0x04, 0x39
        /*0126*/ 	.short	(.L_47 - .L_46)


	//   ....[0]....
.L_46:
        /*0128*/ 	.word	0x00000630
        /*012c*/ 	.word	0x000000ff
        /*0130*/ 	.word	0x00000000
        /*0134*/ 	.short	0x0100
        /*0136*/ 	.byte	0x07
	.zero		1


	//   ....[1]....
        /*0138*/ 	.word	0x00000640
        /*013c*/ 	.word	0x000000ff
        /*0140*/ 	.word	0x00000018
        /*0144*/ 	.short	0x0100
        /*0146*/ 	.byte	0x07
	.zero		1


	//   ....[2]....
        /*0148*/ 	.word	0x00000650
        /*014c*/ 	.word	0x000000ff
        /*0150*/ 	.word	0x00000008
        /*0154*/ 	.short	0x0100
        /*0156*/ 	.byte	0x07
	.zero		1


	//   ....[3]....
        /*0158*/ 	.word	0x00000660
        /*015c*/ 	.word	0x000000ff
        /*0160*/ 	.word	0x00000020
        /*0164*/ 	.short	0x0100
        /*0166*/ 	.byte	0x07
	.zero		1


	//   ....[4]....
        /*0168*/ 	.word	0x00000670
        /*016c*/ 	.word	0x000000ff
        /*0170*/ 	.word	0x00000010
        /*0174*/ 	.short	0x0100
        /*0176*/ 	.byte	0x07
	.zero		1


	//   ....[5]....
        /*0178*/ 	.word	0x00000680
        /*017c*/ 	.word	0x000000ff
        /*0180*/ 	.word	0x00000028
        /*0184*/ 	.short	0x0100
        /*0186*/ 	.byte	0x07
	.zero		1


	//   ....[6]....
        /*0188*/ 	.word	0x000007a0
        /*018c*/ 	.word	0x000000ff
        /*0190*/ 	.word	0x00000030
        /*0194*/ 	.short	0x0100
        /*0196*/ 	.byte	0x07
	.zero		1


	//   ....[7]....
        /*0198*/ 	.word	0x000007b0
        /*019c*/ 	.word	0x000000ff
        /*01a0*/ 	.word	0x00000050
        /*01a4*/ 	.short	0x0100
        /*01a6*/ 	.byte	0x07
	.zero		1


	//   ....[8]....
        /*01a8*/ 	.word	0x000007c0
        /*01ac*/ 	.word	0x000000ff
        /*01b0*/ 	.word	0x00000038
        /*01b4*/ 	.short	0x0100
        /*01b6*/ 	.byte	0x07
	.zero		1


	//   ....[9]....
        /*01b8*/ 	.word	0x000007d0
        /*01bc*/ 	.word	0x000000ff
        /*01c0*/ 	.word	0x00000058
        /*01c4*/ 	.short	0x0100
        /*01c6*/ 	.byte	0x07
	.zero		1


	//   ....[10]....
        /*01c8*/ 	.word	0x000007e0
        /*01cc*/ 	.word	0x000000ff
        /*01d0*/ 	.word	0x00000040
        /*01d4*/ 	.short	0x0100
        /*01d6*/ 	.byte	0x07
	.zero		1


	//   ....[11]....
        /*01d8*/ 	.word	0x000007f0
        /*01dc*/ 	.word	0x000000ff
        /*01e0*/ 	.word	0x00000060
        /*01e4*/ 	.short	0x0100
        /*01e6*/ 	.byte	0x07
	.zero		1


	//   ....[12]....
        /*01e8*/ 	.word	0x00000800
        /*01ec*/ 	.word	0x000000ff
        /*01f0*/ 	.word	0x00000048
        /*01f4*/ 	.short	0x0100
        /*01f6*/ 	.byte	0x07
	.zero		1


	//   ....[13]....
        /*01f8*/ 	.word	0x00000810
        /*01fc*/ 	.word	0x000000ff
        /*0200*/ 	.word	0x00000068
        /*0204*/ 	.short	0x0100
        /*0206*/ 	.byte	0x07
	.zero		1


	//   ....[14]....
        /*0208*/ 	.word	0x000008f0
        /*020c*/ 	.word	0x000000ff
        /*0210*/ 	.word	0x00000070
        /*0214*/ 	.short	0x0100
        /*0216*/ 	.byte	0x05
	.zero		1


	//   ....[15]....
        /*0218*/ 	.word	0x00000900
        /*021c*/ 	.word	0x000000ff
        /*0220*/ 	.word	0x00000078
        /*0224*/ 	.short	0x0100
        /*0226*/ 	.byte	0x05
	.zero		1


	//   ....[16]....
        /*0228*/ 	.word	0x00000a30
        /*022c*/ 	.word	0x000000ff
        /*0230*/ 	.word	0x00000080
        /*0234*/ 	.short	0x0100
        /*0236*/ 	.byte	0x05
	.zero		1


	//   ....[17]....
        /*0238*/ 	.word	0x00000a40
        /*023c*/ 	.word	0x000000ff
        /*0240*/ 	.word	0x00000090
        /*0244*/ 	.short	0x0100
        /*0246*/ 	.byte	0x05
	.zero		1


	//   ....[18]....
        /*0248*/ 	.word	0x00000a50
        /*024c*/ 	.word	0x000000ff
        /*0250*/ 	.word	0x00000088
        /*0254*/ 	.short	0x0100
        /*0256*/ 	.byte	0x05
	.zero		1


	//   ....[19]....
        /*0258*/ 	.word	0x00000a60
        /*025c*/ 	.word	0x000000ff
        /*0260*/ 	.word	0x00000098
        /*0264*/ 	.short	0x0100
        /*0266*/ 	.byte	0x05
	.zero		1


	//   ....[20]....
        /*0268*/ 	.word	0x00000b80
        /*026c*/ 	.word	0x000000ff
        /*0270*/ 	.word	0x000000a0
        /*0274*/ 	.short	0x0100
        /*0276*/ 	.byte	0x07
	.zero		1


	//   ....[21]....
        /*0278*/ 	.word	0x00000b90
        /*027c*/ 	.word	0x000000ff
        /*0280*/ 	.word	0x000000c0
        /*0284*/ 	.short	0x0100
        /*0286*/ 	.byte	0x07
	.zero		1


	//   ....[22]....
        /*0288*/ 	.word	0x00000ba0
        /*028c*/ 	.word	0x000000ff
        /*0290*/ 	.word	0x000000a8
        /*0294*/ 	.short	0x0100
        /*0296*/ 	.byte	0x07
	.zero		1


	//   ....[23]....
        /*0298*/ 	.word	0x00000bb0
        /*029c*/ 	.word	0x000000ff
        /*02a0*/ 	.word	0x000000c8
        /*02a4*/ 	.short	0x0100
        /*02a6*/ 	.byte	0x07
	.zero		1


	//   ....[24]....
        /*02a8*/ 	.word	0x00000bc0
        /*02ac*/ 	.word	0x000000ff
        /*02b0*/ 	.word	0x000000b0
        /*02b4*/ 	.short	0x0100
        /*02b6*/ 	.byte	0x07
	.zero		1


	//   ....[25]....
        /*02b8*/ 	.word	0x00000bd0
        /*02bc*/ 	.word	0x000000ff
        /*02c0*/ 	.word	0x000000d0
        /*02c4*/ 	.short	0x0100
        /*02c6*/ 	.byte	0x07
	.zero		1


	//   ....[26]....
        /*02c8*/ 	.word	0x00000be0
        /*02cc*/ 	.word	0x000000ff
        /*02d0*/ 	.word	0x000000b8
        /*02d4*/ 	.short	0x0100
        /*02d6*/ 	.byte	0x07
	.zero		1


	//   ....[27]....
        /*02d8*/ 	.word	0x00000bf0
        /*02dc*/ 	.word	0x000000ff
        /*02e0*/ 	.word	0x000000d8
        /*02e4*/ 	.short	0x0100
        /*02e6*/ 	.byte	0x07
	.zero		1


	//   ....[28]....
        /*02e8*/ 	.word	0x00000ce0
        /*02ec*/ 	.word	0x000000ff
        /*02f0*/ 	.word	0x000000e0
        /*02f4*/ 	.short	0x0100
        /*02f6*/ 	.byte	0x05
	.zero		1


	//   ....[29]....
        /*02f8*/ 	.word	0x00000cf0
        /*02fc*/ 	.word	0x000000ff
        /*0300*/ 	.word	0x000000f0
        /*0304*/ 	.short	0x0100
        /*0306*/ 	.byte	0x05
	.zero		1


	//   ....[30]....
        /*0308*/ 	.word	0x00000d00
        /*030c*/ 	.word	0x000000ff
        /*0310*/ 	.word	0x000000e8
        /*0314*/ 	.short	0x0100
        /*0316*/ 	.byte	0x05
	.zero		1


	//   ....[31]....
        /*0318*/ 	.word	0x00000d10
        /*031c*/ 	.word	0x000000ff
        /*0320*/ 	.word	0x000000f8
        /*0324*/ 	.short	0x0100
        /*0326*/ 	.byte	0x05
	.zero		1


	//   ....[32]....
        /*0328*/ 	.word	0x00000e10
        /*032c*/ 	.word	0x000000ff
        /*0330*/ 	.word	0x00000100
        /*0334*/ 	.short	0x0100
        /*0336*/ 	.byte	0x04
	.zero		1


	//   ....[33]....
        /*0338*/ 	.word	0x00001960
        /*033c*/ 	.word	0x00000003
        /*0340*/ 	.word	0x000000f0
        /*0344*/ 	.short	0x010a
        /*0346*/ 	.byte	0xff
	.zero		1


	//   ....[34]....
        /*0348*/ 	.word	0x00001990
        /*034c*/ 	.word	0x00000003
        /*0350*/ 	.word	0x000000e0
        /*0354*/ 	.short	0x0101
        /*0356*/ 	.byte	0xff
	.zero		1


	//   ....[35]....
        /*0358*/ 	.word	0x00001a90
        /*035c*/ 	.word	0x000000ff
        /*0360*/ 	.word	0x00000018
        /*0364*/ 	.short	0x010a
        /*0366*/ 	.byte	0x08
	.zero		1


	//   ....[36]....
        /*0368*/ 	.word	0x00001b60
        /*036c*/ 	.word	0x000000ff
        /*0370*/ 	.word	0x00000018
        /*0374*/ 	.short	0x010a
        /*0376*/ 	.byte	0x21
	.zero		1


	//   ....[37]....
        /*0378*/ 	.word	0x00001d10
        /*037c*/ 	.word	0x000000ff
        /*0380*/ 	.word	0x00000018
        /*0384*/ 	.short	0x010a
        /*0386*/ 	.byte	0x08
	.zero		1


	//   ....[38]....
        /*0388*/ 	.word	0x00001e20
        /*038c*/ 	.word	0x000000ff
        /*0390*/ 	.word	0x00000078
        /*0394*/ 	.short	0x0101
        /*0396*/ 	.byte	0x06
	.zero		1


	//   ....[39]....
        /*0398*/ 	.word	0x00001e40
        /*039c*/ 	.word	0x000000ff
        /*03a0*/ 	.word	0x00000018
        /*03a4*/ 	.short	0x010a
        /*03a6*/ 	.byte	0x08
	.zero		1


	//   ....[40]....
        /*03a8*/ 	.word	0x00001ec0
        /*03ac*/ 	.word	0x000000ff
        /*03b0*/ 	.word	0x00000018
        /*03b4*/ 	.short	0x010a
        /*03b6*/ 	.byte	0x11
	.zero		1


	//   ....[41]....
        /*03b8*/ 	.word	0x00002050
        /*03bc*/ 	.word	0x000000ff
        /*03c0*/ 	.word	0x00000018
        /*03c4*/ 	.short	0x010a
        /*03c6*/ 	.byte	0x08
	.zero		1


	//   ....[42]....
        /*03c8*/ 	.word	0x000021b0
        /*03cc*/ 	.word	0x00000002
        /*03d0*/ 	.word	0x00000080
        /*03d4*/ 	.short	0x010a
        /*03d6*/ 	.byte	0xff
	.zero		1


	//   ....[43]....
        /*03d8*/ 	.word	0x00002270
        /*03dc*/ 	.word	0x00000002
        /*03e0*/ 	.word	0x00000000
        /*03e4*/ 	.short	0x0101
        /*03e6*/ 	.byte	0xff
	.zero		1


	//   ....[44]....
        /*03e8*/ 	.word	0x000027d0
        /*03ec*/ 	.word	0x000000ff
        /*03f0*/ 	.word	0x00000000
        /*03f4*/ 	.short	0x010a
        /*03f6*/ 	.byte	0x04
	.zero		1


	//   ....[45]....
        /*03f8*/ 	.word	0x00002860
        /*03fc*/ 	.word	0x000000ff
        /*0400*/ 	.word	0x00000000
        /*0404*/ 	.short	0x010a
        /*0406*/ 	.byte	0x04
	.zero		1


	//   ....[46]....
        /*0408*/ 	.word	0x00002900
        /*040c*/ 	.word	0x00000000
        /*0410*/ 	.word	0x00000000
        /*0414*/ 	.short	0x010a
        /*0416*/ 	.byte	0xff
	.zero		1


	//   ....[47]....
        /*0418*/ 	.word	0x00002a30
        /*041c*/ 	.word	0x00000000
        /*0420*/ 	.word	0x000000e0
        /*0424*/ 	.short	0x010a
        /*0426*/ 	.byte	0xff
	.zero		1


	//   ....[48]....
        /*0428*/ 	.word	0x00002aa0
        /*042c*/ 	.word	0x00000004
        /*0430*/ 	.word	0x00000000
        /*0434*/ 	.short	0x0101
        /*0436*/ 	.byte	0xff
	.zero		1


	//   ....[49]....
        /*0438*/ 	.word	0x00002ac0
        /*043c*/ 	.word	0x000000ff
        /*0440*/ 	.word	0x00000090
        /*0444*/ 	.short	0x010a
        /*0446*/ 	.byte	0x05
	.zero		1


	//   ....[50]....
        /*0448*/ 	.word	0x00002be0
        /*044c*/ 	.word	0x00000000
        /*0450*/ 	.word	0x00000080
        /*0454*/ 	.short	0x010a
        /*0456*/ 	.byte	0xff
	.zero		1


	//   ....[51]....
        /*0458*/ 	.word	0x00002ce0
        /*045c*/ 	.word	0x00000000
        /*0460*/ 	.word	0x00000000
        /*0464*/ 	.short	0x0101
        /*0466*/ 	.byte	0xff
	.zero		1


	//   ....[52]....
        /*0468*/ 	.word	0x00002d70
        /*046c*/ 	.word	0x000000ff
        /*0470*/ 	.word	0x00000090
        /*0474*/ 	.short	0x0106
        /*0476*/ 	.byte	0x05
	.zero		1


	//   ....[53]....
        /*0478*/ 	.word	0x00002d90
        /*047c*/ 	.word	0x000000ff
        /*0480*/ 	.word	0x00000090
        /*0484*/ 	.short	0x010a
        /*0486*/ 	.byte	0x05
	.zero		1


	//   ....[54]....
        /*0488*/ 	.word	0x00002e20
        /*048c*/ 	.word	0x000000ff
        /*0490*/ 	.word	0x00000090
        /*0494*/ 	.short	0x0106
        /*0496*/ 	.byte	0x04
	.zero		1


	//   ....[55]....
        /*0498*/ 	.word	0x00002e60
        /*049c*/ 	.word	0x00000000
        /*04a0*/ 	.word	0x00000090
        /*04a4*/ 	.short	0x010a
        /*04a6*/ 	.byte	0xff
	.zero		1


	//   ....[56]....
        /*04a8*/ 	.word	0x000030a0
        /*04ac*/ 	.word	0x000000ff
        /*04b0*/ 	.word	0x00000008
        /*04b4*/ 	.short	0x010a
        /*04b6*/ 	.byte	0x04
	.zero		1


	//   ....[57]....
        /*04b8*/ 	.word	0x000030c0
        /*04bc*/ 	.word	0x000000ff
        /*04c0*/ 	.word	0x00000008
        /*04c4*/ 	.short	0x010a
        /*04c6*/ 	.byte	0x04
	.zero		1


	//   ....[58]....
        /*04c8*/ 	.word	0x00003250
        /*04cc*/ 	.word	0x000000ff
        /*04d0*/ 	.word	0x00000008
        /*04d4*/ 	.short	0x010a
        /*04d6*/ 	.byte	0x04
	.zero		1


	//   ....[59]....
        /*04d8*/ 	.word	0x00003270
        /*04dc*/ 	.word	0x000000ff
        /*04e0*/ 	.word	0x00000008
        /*04e4*/ 	.short	0x010a
        /*04e6*/ 	.byte	0x04
	.zero		1


	//   ....[60]....
        /*04e8*/ 	.word	0x00003330
        /*04ec*/ 	.word	0x000000ff
        /*04f0*/ 	.word	0x00000000
        /*04f4*/ 	.short	0x0101
        /*04f6*/ 	.byte	0x05
	.zero		1


	//   ....[61]....
        /*04f8*/ 	.word	0x00003650
        /*04fc*/ 	.word	0x00000000
        /*0500*/ 	.word	0x00000080
        /*0504*/ 	.short	0x010a
        /*0506*/ 	.byte	0xff
	.zero		1


	//   ....[62]....
        /*0508*/ 	.word	0x00003710
        /*050c*/ 	.word	0x00000000
        /*0510*/ 	.word	0x00000000
        /*0514*/ 	.short	0x0101
        /*0516*/ 	.byte	0xff
	.zero		1


	//   ....[63]....
        /*0518*/ 	.word	0x000037d0
        /*051c*/ 	.word	0x000000ff
        /*0520*/ 	.word	0x00000000
        /*0524*/ 	.short	0x010a
        /*0526*/ 	.byte	0x06
	.zero		1


	//   ....[64]....
        /*0528*/ 	.word	0x000037e0
        /*052c*/ 	.word	0x000000ff
        /*0530*/ 	.word	0x000000c0
        /*0534*/ 	.short	0x010a
        /*0536*/ 	.byte	0x07
	.zero		1


	//   ....[65]....
        /*0538*/ 	.word	0x00003890
        /*053c*/ 	.word	0x000000ff
        /*0540*/ 	.word	0x00000000
        /*0544*/ 	.short	0x010a
        /*0546*/ 	.byte	0x06
	.zero		1


	//   ....[66]....
        /*0548*/ 	.word	0x000039c0
        /*054c*/ 	.word	0x000000ff
        /*0550*/ 	.word	0x00000000
        /*0554*/ 	.short	0x010a
        /*0556*/ 	.byte	0x1e
	.zero		1


	//   ....[67]....
        /*0558*/ 	.word	0x00003cc0
        /*055c*/ 	.word	0x000000ff
        /*0560*/ 	.word	0x00000000
        /*0564*/ 	.short	0x010a
        /*0566*/ 	.byte	0x07
	.zero		1


	//   ....[68]....
        /*0568*/ 	.word	0x00003d50
        /*056c*/ 	.word	0x000000ff
        /*0570*/ 	.word	0x00000000
        /*0574*/ 	.short	0x010a
        /*0576*/ 	.byte	0x07
	.zero		1


	//   ....[69]....
        /*0578*/ 	.word	0x00003de0
        /*057c*/ 	.word	0x000000ff
        /*0580*/ 	.word	0x00000000
        /*0584*/ 	.short	0x010a
        /*0586*/ 	.byte	0x07
	.zero		1


	//   ....[70]....
        /*0588*/ 	.word	0x00003e80
        /*058c*/ 	.word	0x00000000
        /*0590*/ 	.word	0x00000000
        /*0594*/ 	.short	0x010a
        /*0596*/ 	.byte	0xff
	.zero		1


	//   ....[71]....
        /*0598*/ 	.word	0x00003ec0
        /*059c*/ 	.word	0x00000000
        /*05a0*/ 	.word	0x00000000
        /*05a4*/ 	.short	0x010a
        /*05a6*/ 	.byte	0xff
	.zero		1


	//   ....[72]....
        /*05a8*/ 	.word	0x00003f30
        /*05ac*/ 	.word	0x000000ff
        /*05b0*/ 	.word	0x00000000
        /*05b4*/ 	.short	0x0101
        /*05b6*/ 	.byte	0x06
	.zero		1


	//   ....[73]....
        /*05b8*/ 	.word	0x00003f70
        /*05bc*/ 	.word	0x000000ff
        /*05c0*/ 	.word	0x00000100
        /*05c4*/ 	.short	0x010a
        /*05c6*/ 	.byte	0x05
	.zero		1


	//   ....[74]....
        /*05c8*/ 	.word	0x00003fc0
        /*05cc*/ 	.word	0x000000ff
        /*05d0*/ 	.word	0x00000000
        /*05d4*/ 	.short	0x0101
        /*05d6*/ 	.byte	0x06
	.zero		1


	//   ....[75]....
        /*05d8*/ 	.word	0x000043d0
        /*05dc*/ 	.word	0x00000000
        /*05e0*/ 	.word	0x00000080
        /*05e4*/ 	.short	0x010a
        /*05e6*/ 	.byte	0xff
	.zero		1


	//   ....[76]....
        /*05e8*/ 	.word	0x00004490
        /*05ec*/ 	.word	0x00000000
        /*05f0*/ 	.word	0x00000000
        /*05f4*/ 	.short	0x0101
        /*05f6*/ 	.byte	0xff
	.zero		1


	//   ....[77]....
        /*05f8*/ 	.word	0x000047b0
        /*05fc*/ 	.word	0x000000ff
        /*0600*/ 	.word	0x00000078
        /*0604*/ 	.short	0x010a
        /*0606*/ 	.byte	0x04
	.zero		1


	//   ....[78]....
        /*0608*/ 	.word	0x000049b0
        /*060c*/ 	.word	0x000000ff
        /*0610*/ 	.word	0x00000050
        /*0614*/ 	.short	0x010a
        /*0616*/ 	.byte	0x04
	.zero		1


	//   ....[79]....
        /*0618*/ 	.word	0x00004ba0
        /*061c*/ 	.word	0x000000ff
        /*0620*/ 	.word	0x00000030
        /*0624*/ 	.short	0x010b
        /*0626*/ 	.byte	0x04
	.zero		1


	//   ....[80]....
        /*0628*/ 	.word	0x00004bb0
        /*062c*/ 	.word	0x000000ff
        /*0630*/ 	.word	0x00000000
        /*0634*/ 	.short	0x0101
        /*0636*/ 	.byte	0x07
	.zero		1


	//   ....[81]....
        /*0638*/ 	.word	0x00004bd0
        /*063c*/ 	.word	0x000000ff
        /*0640*/ 	.word	0x00000058
        /*0644*/ 	.short	0x010a
        /*0646*/ 	.byte	0x04
	.zero		1


	//   ....[82]....
        /*0648*/ 	.word	0x00004d80
        /*064c*/ 	.word	0x000000ff
        /*0650*/ 	.word	0x00000038
        /*0654*/ 	.short	0x010b
        /*0656*/ 	.byte	0x04
	.zero		1


	//   ....[83]....
        /*0658*/ 	.word	0x00004d90
        /*065c*/ 	.word	0x000000ff
        /*0660*/ 	.word	0x00000000
        /*0664*/ 	.short	0x0101
        /*0666*/ 	.byte	0x07
	.zero		1


	//   ....[84]....
        /*0668*/ 	.word	0x00004da0
        /*066c*/ 	.word	0x000000ff
        /*0670*/ 	.word	0x00000060
        /*0674*/ 	.short	0x010a
        /*0676*/ 	.byte	0x04
	.zero		1


	//   ....[85]....
        /*0678*/ 	.word	0x00004fd0
        /*067c*/ 	.word	0x000000ff
        /*0680*/ 	.word	0x00000040
        /*0684*/ 	.short	0x010b
        /*0686*/ 	.byte	0x04
	.zero		1


	//   ....[86]....
        /*0688*/ 	.word	0x00005040
        /*068c*/ 	.word	0x000000ff
        /*0690*/ 	.word	0x00000000
        /*0694*/ 	.short	0x0101
        /*0696*/ 	.byte	0x07
	.zero		1


	//   ....[87]....
        /*0698*/ 	.word	0x00005080
        /*069c*/ 	.word	0x000000ff
        /*06a0*/ 	.word	0x00000068
        /*06a4*/ 	.short	0x010a
        /*06a6*/ 	.byte	0x04
	.zero		1


	//   ....[88]....
        /*06a8*/ 	.word	0x000052b0
        /*06ac*/ 	.word	0x000000ff
        /*06b0*/ 	.word	0x00000048
        /*06b4*/ 	.short	0x010b
        /*06b6*/ 	.byte	0x04
	.zero		1


	//   ....[89]....
        /*06b8*/ 	.word	0x000052d0
        /*06bc*/ 	.word	0x000000ff
        /*06c0*/ 	.word	0x00000000
        /*06c4*/ 	.short	0x0101
        /*06c6*/ 	.byte	0x05
	.zero		1


	//   ....[90]....
        /*06c8*/ 	.word	0x00005300
        /*06cc*/ 	.word	0x000000ff
        /*06d0*/ 	.word	0x00000050
        /*06d4*/ 	.short	0x010a
        /*06d6*/ 	.byte	0x04
	.zero		1


	//   ....[91]....
        /*06d8*/ 	.word	0x00005320
        /*06dc*/ 	.word	0x000000ff
        /*06e0*/ 	.word	0x00000058
        /*06e4*/ 	.short	0x010a
        /*06e6*/ 	.byte	0x04
	.zero		1


	//   ....[92]....
        /*06e8*/ 	.word	0x00005340
        /*06ec*/ 	.word	0x000000ff
        /*06f0*/ 	.word	0x00000060
        /*06f4*/ 	.short	0x010a
        /*06f6*/ 	.byte	0x04
	.zero		1


	//   ....[93]....
        /*06f8*/ 	.word	0x00005380
        /*06fc*/ 	.word	0x00000000
        /*0700*/ 	.word	0x00000068
        /*0704*/ 	.short	0x010a
        /*0706*/ 	.byte	0xff
	.zero		1


	//   ....[94]....
        /*0708*/ 	.word	0x000056e0
        /*070c*/ 	.word	0x00000000
        /*0710*/ 	.word	0x00000080
        /*0714*/ 	.short	0x010a
        /*0716*/ 	.byte	0xff
	.zero		1


	//   ....[95]....
        /*0718*/ 	.word	0x000057f0
        /*071c*/ 	.word	0x00000000
        /*0720*/ 	.word	0x00000000
        /*0724*/ 	.short	0x0101
        /*0726*/ 	.byte	0xff
	.zero		1


	//   ....[96]....
        /*0728*/ 	.word	0x000061f0
        /*072c*/ 	.word	0x000000ff
        /*0730*/ 	.word	0x00000030
        /*0734*/ 	.short	0x010a
        /*0736*/ 	.byte	0x2c
	.zero		1


	//   ....[97]....
        /*0738*/ 	.word	0x00006210
        /*073c*/ 	.word	0x0000004e
        /*0740*/ 	.word	0x000000a0
        /*0744*/ 	.short	0x010a
        /*0746*/ 	.byte	0xff
	.zero		1


	//   ....[98]....
        /*0748*/ 	.word	0x00006320
        /*074c*/ 	.word	0x000000ff
        /*0750*/ 	.word	0x00000030
        /*0754*/ 	.short	0x010a
        /*0756*/ 	.byte	0x2c
	.zero		1


	//   ....[99]....
        /*0758*/ 	.word	0x000063f0
        /*075c*/ 	.word	0x0000004e
        /*0760*/ 	.word	0x000000a0
        /*0764*/ 	.short	0x010a
        /*0766*/ 	.byte	0xff
	.zero		1


	//   ....[100]....
        /*0768*/ 	.word	0x00006ba0
        /*076c*/ 	.word	0x00000000
        /*0770*/ 	.word	0x00000000
        /*0774*/ 	.short	0x0101
        /*0776*/ 	.byte	0xff
	.zero		1


	//   ....[101]....
        /*0778*/ 	.word	0x00006bb0
        /*077c*/ 	.word	0x00000003
        /*0780*/ 	.word	0x00000030
        /*0784*/ 	.short	0x010a
        /*0786*/ 	.byte	0xff
	.zero		1


	//   ....[102]....
        /*0788*/ 	.word	0x00006c70
        /*078c*/ 	.word	0x00000003
        /*0790*/ 	.word	0x00000030
        /*0794*/ 	.short	0x010a
        /*0796*/ 	.byte	0xff
	.zero		1


	//   ....[103]....
        /*0798*/ 	.word	0x00007460
        /*079c*/ 	.word	0x00000056
        /*07a0*/ 	.word	0x00000000
        /*07a4*/ 	.short	0x0101
        /*07a6*/ 	.byte	0xff
	.zero		1


	//   ....[104]....
        /*07a8*/ 	.word	0x00007480
        /*07ac*/ 	.word	0x00000057
        /*07b0*/ 	.word	0x00000030
        /*07b4*/ 	.short	0x010a
        /*07b6*/ 	.byte	0xff
	.zero		1


	//   ....[105]....
        /*07b8*/ 	.word	0x00007530
        /*07bc*/ 	.word	0x00000057
        /*07c0*/ 	.word	0x00000030
        /*07c4*/ 	.short	0x010a
        /*07c6*/ 	.byte	0xff
	.zero		1


	//   ....[106]....
        /*07c8*/ 	.word	0x00007d20
        /*07cc*/ 	.word	0x00000056
        /*07d0*/ 	.word	0x00000000
        /*07d4*/ 	.short	0x0101
        /*07d6*/ 	.byte	0xff
	.zero		1


	//   ....[107]....
        /*07d8*/ 	.word	0x00007d40
        /*07dc*/ 	.word	0x0000005c
        /*07e0*/ 	.word	0x00000030
        /*07e4*/ 	.short	0x010a
        /*07e6*/ 	.byte	0xff
	.zero		1


	//   ....[108]....
        /*07e8*/ 	.word	0x00007df0
        /*07ec*/ 	.word	0x0000005c
        /*07f0*/ 	.word	0x00000030
        /*07f4*/ 	.short	0x010a
        /*07f6*/ 	.byte	0xff
	.zero		1


	//   ....[109]....
        /*07f8*/ 	.word	0x000080a0
        /*07fc*/ 	.word	0x0000004e
        /*0800*/ 	.word	0x00000000
        /*0804*/ 	.short	0x0101
        /*0806*/ 	.byte	0xff
	.zero		1


	//   ....[110]....
        /*0808*/ 	.word	0x00008630
        /*080c*/ 	.word	0x00000002
        /*0810*/ 	.word	0x00000000
        /*0814*/ 	.short	0x0101
        /*0816*/ 	.byte	0xff
	.zero		1


	//   ....[111]....
        /*0818*/ 	.word	0x000088c0
        /*081c*/ 	.word	0x000000ff
        /*0820*/ 	.word	0x00000000
        /*0824*/ 	.short	0x0101
        /*0826*/ 	.byte	0x04
	.zero		1


	//   ....[112]....
        /*0828*/ 	.word	0x000088e0
        /*082c*/ 	.word	0x00000003
        /*0830*/ 	.word	0x000000f0
        /*0834*/ 	.short	0x010a
        /*0836*/ 	.byte	0xff
	.zero		1


	//   ....[113]....
        /*0838*/ 	.word	0x00008940
        /*083c*/ 	.word	0x00000002
        /*0840*/ 	.word	0x00000018
        /*0844*/ 	.short	0x010a
        /*0846*/ 	.byte	0xff
	.zero		1


	//   ....[114]....
        /*0848*/ 	.word	0x000089a0
        /*084c*/ 	.word	0x00000002
        /*0850*/ 	.word	0x00000018
        /*0854*/ 	.short	0x010a
        /*0856*/ 	.byte	0xff
	.zero		1


	//   ....[115]....
        /*0858*/ 	.word	0x000089f0
        /*085c*/ 	.word	0x00000002
        /*0860*/ 	.word	0x00000080
        /*0864*/ 	.short	0x010a
        /*0866*/ 	.byte	0xff
	.zero		1


	//   ....[116]....
        /*0868*/ 	.word	0x00008a50
        /*086c*/ 	.word	0x00000000
        /*0870*/ 	.word	0x00000000
        /*0874*/ 	.short	0x010a
        /*0876*/ 	.byte	0xff
	.zero		1


	//   ....[117]....
        /*0878*/ 	.word	0x00008ab0
        /*087c*/ 	.word	0x00000000
        /*0880*/ 	.word	0x00000000
        /*0884*/ 	.short	0x010a
        /*0886*/ 	.byte	0xff
	.zero		1


	//   ....[118]....
        /*0888*/ 	.word	0x00008b00
        /*088c*/ 	.word	0x00000000
        /*0890*/ 	.word	0x000000e0
        /*0894*/ 	.short	0x010a
        /*0896*/ 	.byte	0xff
	.zero		1


	//   ....[119]....
        /*0898*/ 	.word	0x00008b60
        /*089c*/ 	.word	0x00000000
        /*08a0*/ 	.word	0x00000090
        /*08a4*/ 	.short	0x010a
        /*08a6*/ 	.byte	0xff
	.zero		1


	//   ....[120]....
        /*08a8*/ 	.word	0x00008bb0
        /*08ac*/ 	.word	0x00000000
        /*08b0*/ 	.word	0x00000080
        /*08b4*/ 	.short	0x010a
        /*08b6*/ 	.byte	0xff
	.zero		1


	//   ....[121]....
        /*08b8*/ 	.word	0x00008c10
        /*08bc*/ 	.word	0x00000000
        /*08c0*/ 	.word	0x00000090
        /*08c4*/ 	.short	0x010a
        /*08c6*/ 	.byte	0xff
	.zero		1


	//   ....[122]....
        /*08c8*/ 	.word	0x00008c70
        /*08cc*/ 	.word	0x00000004
        /*08d0*/ 	.word	0x00000008
        /*08d4*/ 	.short	0x010a
        /*08d6*/ 	.byte	0xff
	.zero		1


	//   ....[123]....
        /*08d8*/ 	.word	0x00008d50
        /*08dc*/ 	.word	0x00000002
        /*08e0*/ 	.word	0x00000008
        /*08e4*/ 	.short	0x010a
        /*08e6*/ 	.byte	0xff
	.zero		1


	//   ....[124]....
        /*08e8*/ 	.word	0x00008da0
        /*08ec*/ 	.word	0x00000000
        /*08f0*/ 	.word	0x00000080
        /*08f4*/ 	.short	0x010a
        /*08f6*/ 	.byte	0xff
	.zero		1


	//   ....[125]....
        /*08f8*/ 	.word	0x00008e00
        /*08fc*/ 	.word	0x00000000
        /*0900*/ 	.word	0x000000c0
        /*0904*/ 	.short	0x010a
        /*0906*/ 	.byte	0xff
	.zero		1


	//   ....[126]....
        /*0908*/ 	.word	0x00008e60
        /*090c*/ 	.word	0x00000000
        /*0910*/ 	.word	0x00000000
        /*0914*/ 	.short	0x010a
        /*0916*/ 	.byte	0xff
	.zero		1


	//   ....[127]....
        /*0918*/ 	.word	0x00008ec0
        /*091c*/ 	.word	0x00000000
        /*0920*/ 	.word	0x00000000
        /*0924*/ 	.short	0x010a
        /*0926*/ 	.byte	0xff
	.zero		1


	//   ....[128]....
        /*0928*/ 	.word	0x00008f20
        /*092c*/ 	.word	0x00000000
        /*0930*/ 	.word	0x00000000
        /*0934*/ 	.short	0x010a
        /*0936*/ 	.byte	0xff
	.zero		1


	//   ....[129]....
        /*0938*/ 	.word	0x00008f80
        /*093c*/ 	.word	0x00000000
        /*0940*/ 	.word	0x00000000
        /*0944*/ 	.short	0x010a
        /*0946*/ 	.byte	0xff
	.zero		1


	//   ....[130]....
        /*0948*/ 	.word	0x00008fe0
        /*094c*/ 	.word	0x00000000
        /*0950*/ 	.word	0x00000100
        /*0954*/ 	.short	0x010a
        /*0956*/ 	.byte	0xff
	.zero		1


	//   ....[131]....
        /*0958*/ 	.word	0x00009030
        /*095c*/ 	.word	0x00000000
        /*0960*/ 	.word	0x00000080
        /*0964*/ 	.short	0x010a
        /*0966*/ 	.byte	0xff
	.zero		1


	//   ....[132]....
        /*0968*/ 	.word	0x00009090
        /*096c*/ 	.word	0x00000000
        /*0970*/ 	.word	0x00000078
        /*0974*/ 	.short	0x010a
        /*0976*/ 	.byte	0xff
	.zero		1


	//   ....[133]....
        /*0978*/ 	.word	0x000090f0
        /*097c*/ 	.word	0x00000003
        /*0980*/ 	.word	0x00000050
        /*0984*/ 	.short	0x010a
        /*0986*/ 	.byte	0xff
	.zero		1


	//   ....[134]....
        /*0988*/ 	.word	0x00009150
        /*098c*/ 	.word	0x00000003
        /*0990*/ 	.word	0x00000058
        /*0994*/ 	.short	0x010a
        /*0996*/ 	.byte	0xff
	.zero		1


	//   ....[135]....
        /*0998*/ 	.word	0x000091b0
        /*099c*/ 	.word	0x00000003
        /*09a0*/ 	.word	0x00000060
        /*09a4*/ 	.short	0x010a
        /*09a6*/ 	.byte	0xff
	.zero		1


	//   ....[136]....
        /*09a8*/ 	.word	0x00009210
        /*09ac*/ 	.word	0x00000003
        /*09b0*/ 	.word	0x00000068
        /*09b4*/ 	.short	0x010a
        /*09b6*/ 	.byte	0xff
	.zero		1


	//   ....[137]....
        /*09b8*/ 	.word	0x00009270
        /*09bc*/ 	.word	0x00000000
        /*09c0*/ 	.word	0x00000050
        /*09c4*/ 	.short	0x010a
        /*09c6*/ 	.byte	0xff
	.zero		1


	//   ....[138]....
        /*09c8*/ 	.word	0x000092d0
        /*09cc*/ 	.word	0x00000000
        /*09d0*/ 	.word	0x00000058
        /*09d4*/ 	.short	0x010a
        /*09d6*/ 	.byte	0xff
	.zero		1


	//   ....[139]....
        /*09d8*/ 	.word	0x00009330
        /*09dc*/ 	.word	0x00000000
        /*09e0*/ 	.word	0x00000060
        /*09e4*/ 	.short	0x010a
        /*09e6*/ 	.byte	0xff
	.zero		1


	//   ....[140]....
        /*09e8*/ 	.word	0x00009380
        /*09ec*/ 	.word	0x00000000
        /*09f0*/ 	.word	0x00000080
        /*09f4*/ 	.short	0x010a
        /*09f6*/ 	.byte	0xff
	.zero		1


	//   ....[141]....
        /*09f8*/ 	.word	0x000093e0
        /*09fc*/ 	.word	0x00000000
        /*0a00*/ 	.word	0x00000030
        /*0a04*/ 	.short	0x010a
        /*0a06*/ 	.byte	0xff
	.zero		1


	//   ....[142]....
        /*0a08*/ 	.word	0x00009430
        /*0a0c*/ 	.word	0x0000004e
        /*0a10*/ 	.word	0x000000a0
        /*0a14*/ 	.short	0x010a
        /*0a16*/ 	.byte	0xff
	.zero		1


	//   ....[143]....
        /*0a18*/ 	.word	0x00009480
        /*0a1c*/ 	.word	0x00000003
        /*0a20*/ 	.word	0x00000030
        /*0a24*/ 	.short	0x010a
        /*0a26*/ 	.byte	0xff
	.zero		1


	//   ....[144]....
        /*0a28*/ 	.word	0x000094d0
        /*0a2c*/ 	.word	0x00000057
        /*0a30*/ 	.word	0x00000030
        /*0a34*/ 	.short	0x010a
        /*0a36*/ 	.byte	0xff
	.zero		1


	//   ....[145]....
        /*0a38*/ 	.word	0x00009520
        /*0a3c*/ 	.word	0x0000005c
        /*0a40*/ 	.word	0x00000030
        /*0a44*/ 	.short	0x010a
        /*0a46*/ 	.byte	0xff
	.zero		1


	//----- nvinfo : EIATTR_NUM_MBARRIERS
	.align		4
.L_47:
        /*0a48*/ 	.byte	0x03, 0x38
        /*0a4a*/ 	.short	0x0021


	//----- nvinfo : EIATTR_EXIT_INSTR_OFFSETS
	.align		4
        /*0a4c*/ 	.byte	0x04, 0x1c
        /*0a4e*/ 	.short	(.L_49 - .L_48)


	//   ....[0]....
.L_48:
        /*0a50*/ 	.word	0x00002930


	//   ....[1]....
        /*0a54*/ 	.word	0x00002e30


	//   ....[2]....
        /*0a58*/ 	.word	0x00002e90


	//   ....[3]....
        /*0a5c*/ 	.word	0x000041f0


	//   ....[4]....
        /*0a60*/ 	.word	0x000053b0


	//   ....[5]....
        /*0a64*/ 	.word	0x000053f0


	//   ....[6]....
        /*0a68*/ 	.word	0x000087c0


	//   ....[7]....
        /*0a6c*/ 	.word	0x00008830


	//   ....[8]....
        /*0a70*/ 	.word	0x00008860


	//   ....[9]....
        /*0a74*/ 	.word	0x000088d0


	//----- nvinfo : EIATTR_MAX_THREADS
	.align		4
.L_49:
        /*0a78*/ 	.byte	0x04, 0x05
        /*0a7a*/ 	.short	(.L_51 - .L_50)
.L_50:
        /*0a7c*/ 	.word	0x00000100
        /*0a80*/ 	.word	0x00000001
        /*0a84*/ 	.word	0x00000001


	//----- nvinfo : EIATTR_CRS_STACK_SIZE
	.align		4
.L_51:
        /*0a88*/ 	.byte	0x04, 0x1e
        /*0a8a*/ 	.short	(.L_53 - .L_52)
.L_52:
        /*0a8c*/ 	.word	0x00000000


	//----- nvinfo : EIATTR_CBANK_PARAM_SIZE
	.align		4
.L_53:
        /*0a90*/ 	.byte	0x03, 0x19
        /*0a92*/ 	.short	0x0800


	//----- nvinfo : EIATTR_PARAM_CBANK
	.align		4
        /*0a94*/ 	.byte	0x04, 0x0a
        /*0a96*/ 	.short	(.L_55 - .L_54)
	.align		4
.L_54:
        /*0a98*/ 	.word	index@(.nv.constant0._ZN7cutlass13device_kernelINS_4gemm6kernel13GemmUniversalIN4cute5tupleIJiiiiEEENS1_10collective13CollectiveMmaINS1_35MainloopSm100TmaUmmaWarpSpecializedILi3ELi2ELi4ENS5_IJNS4_1CILi2EEENSA_ILi4EEENSA_ILi1EEEEEEEENS5_IJNSA_ILi128EEESG_NSA_ILi64EEEEEENS_6half_tENS5_IJSD_llEEESJ_SK_NS4_8TiledMMAINS4_8MMA_AtomIJNS4_26SM100_MMA_F16BF16_2x1SM_SSISJ_SJ_fLi128ELi128ELNS4_4UMMA5MajorE1ELSP_1ELNSO_7ScaleInE0ELSQ_0EEEEEENS4_6LayoutINS5_IJSD_SD_SD_EEENS5_IJNSA_ILi0EEESV_SV_EEEEENS5_IJNS4_10UnderscoreESY_SY_EEEEENS4_28SM100_TMA_2SM_LOAD_MULTICASTENS4_14ComposedLayoutINS4_7SwizzleILi3ELi4ELi3EEENS4_18smem_ptr_flag_bitsILi16EEENST_INS5_IJSH_NSA_ILi8EEEEEENS5_IJSD_SH_EEEEEEEvNS4_8identityENS4_18SM100_TMA_2SM_LOADES1B_vS1C_EENS_8epilogue10collective18CollectiveEpilogueINS1F_23Sm100TmaWarpSpecializedILi4ELi2ELi16ELb1ELb0EEEJNS5_IJSH_SG_SH_EEENS5_IJNST_ISH_SD_EENST_INS5_IJNSA_ILi16EEESB_EEES19_EEEEESJ_NS5_IJlSD_lEEESJ_S1Q_NS1F_6fusion15FusionCallbacksIS1J_NS1R_17LinearCombinationISJ_fSJ_fLNS_15FloatRoundStyleE2EEES1K_S1P_JEEENS4_5SM1004TMEM4LOAD26SM100_TMEM_LOAD_32dp32b16xENS4_13SM90_TMA_LOADENS12_INS13_ILi1ELi4ELi3EEES16_NST_INS5_IJS17_S1M_EEENS5_IJS1M_SD_EEEEEEENS4_39AutoVectorizingCopyWithAssumedAlignmentILi128EEENS4_14SM90_TMA_STOREES26_S28_S28_EEEvvEEEEvNT_6ParamsE)
        /*0a9c*/ 	.short	0x0380
        /*0a9e*/ 	.short	0x0800


	//----- nvinfo : EIATTR_SW_WAR
	.align		4
.L_55:
        /*0aa0*/ 	.byte	0x04, 0x36
        /*0aa2*/ 	.short	(.L_57 - .L_56)
.L_56:
        /*0aa4*/ 	.word	0x00000008
.L_57:


//--------------------- .nv.callgraph             --------------------------
	.section	.nv.callgraph,"",@"SHT_CUDA_CALLGRAPH"
	.align	4
	.sectionentsize	8
	.align		4
        /*0000*/ 	.word	0x00000000
	.align		4
        /*0004*/ 	.word	0xffffffff
	.align		4
        /*0008*/ 	.word	index@(_ZN7cutlass13device_kernelINS_4gemm6kernel13GemmUniversalIN4cute5tupleIJiiiiEEENS1_10collective13CollectiveMmaINS1_35MainloopSm100TmaUmmaWarpSpecializedILi3ELi2ELi4ENS5_IJNS4_1CILi2EEENSA_ILi4EEENSA_ILi1EEEEEEEENS5_IJNSA_ILi128EEESG_NSA_ILi64EEEEEENS_6half_tENS5_IJSD_llEEESJ_SK_NS4_8TiledMMAINS4_8MMA_AtomIJNS4_26SM100_MMA_F16BF16_2x1SM_SSISJ_SJ_fLi128ELi128ELNS4_4UMMA5MajorE1ELSP_1ELNSO_7ScaleInE0ELSQ_0EEEEEENS4_6LayoutINS5_IJSD_SD_SD_EEENS5_IJNSA_ILi0EEESV_SV_EEEEENS5_IJNS4_10UnderscoreESY_SY_EEEEENS4_28SM100_TMA_2SM_LOAD_MULTICASTENS4_14ComposedLayoutINS4_7SwizzleILi3ELi4ELi3EEENS4_18smem_ptr_flag_bitsILi16EEENST_INS5_IJSH_NSA_ILi8EEEEEENS5_IJSD_SH_EEEEEEEvNS4_8identityENS4_18SM100_TMA_2SM_LOADES1B_vS1C_EENS_8epilogue10collective18CollectiveEpilogueINS1F_23Sm100TmaWarpSpecializedILi4ELi2ELi16ELb1ELb0EEEJNS5_IJSH_SG_SH_EEENS5_IJNST_ISH_SD_EENST_INS5_IJNSA_ILi16EEESB_EEES19_EEEEESJ_NS5_IJlSD_lEEESJ_S1Q_NS1F_6fusion15FusionCallbacksIS1J_NS1R_17LinearCombinationISJ_fSJ_fLNS_15FloatRoundStyleE2EEES1K_S1P_JEEENS4_5SM1004TMEM4LOAD26SM100_TMEM_LOAD_32dp32b16xENS4_13SM90_TMA_LOADENS12_INS13_ILi1ELi4ELi3EEES16_NST_INS5_IJS17_S1M_EEENS5_IJS1M_SD_EEEEEEENS4_39AutoVectorizingCopyWithAssumedAlignmentILi128EEENS4_14SM90_TMA_STOREES26_S28_S28_EEEvvEEEEvNT_6ParamsE)
	.align		4
        /*000c*/ 	.word	index@(__assertfail)
	.align		4
        /*0010*/ 	.word	0x00000000
	.align		4
        /*0014*/ 	.word	0xfffffffe
	.align		4
        /*0018*/ 	.word	0x00000000
	.align		4
        /*001c*/ 	.word	0xfffffffd
	.align		4
        /*0020*/ 	.word	0x00000000
	.align		4
        /*0024*/ 	.word	0xfffffffc


//--------------------- .nv.constant4             --------------------------
	.section	.nv.constant4,"a",@progbits
	.align	8
	.align		8
.nv.constant4:
        /*0000*/ 	.dword	__assertfail
	.align		8
        /*0008*/ 	.dword	__unnamed_1
	.align		8
        /*0010*/ 	.dword	__unnamed_2
	.align		8
        /*0018*/ 	.dword	_ZN40_INTERNAL_893a1c42_4_k_cu_705851c4_380864cuda3std3__45__cpo5beginE
	.align		8
        /*0020*/ 	.dword	_ZN40_INTERNAL_893a1c42_4_k_cu_705851c4_380864cuda3std3__45__cpo3endE
	.align		8
        /*0028*/ 	.dword	_ZN40_INTERNAL_893a1c42_4_k_cu_705851c4_380864cuda3std3__45__cpo6cbeginE
	.align		8
        /*0030*/ 	.dword	_ZN40_INTERNAL_893a1c42_4_k_cu_705851c4_380864cuda3std3__45__cpo4cendE
	.align		8
        /*0038*/ 	.dword	_ZN40_INTERNAL_893a1c42_4_k_cu_705851c4_380864cuda3std3__442_GLOBAL__N__893a1c42_4_k_cu_705851c4_380866ignoreE
	.align		8
        /*0040*/ 	.dword	_ZN40_INTERNAL_893a1c42_4_k_cu_705851c4_380864cuda3std3__419piecewise_constructE
	.align		8
        /*0048*/ 	.dword	_ZN40_INTERNAL_893a1c42_4_k_cu_705851c4_380864cuda3std3__48in_placeE
	.align		8
        /*0050*/ 	.dword	_ZN40_INTERNAL_893a1c42_4_k_cu_705851c4_380864cuda3std6ranges3__45__cpo4swapE
	.align		8
        /*0058*/ 	.dword	_ZN40_INTERNAL_893a1c42_4_k_cu_705851c4_380864cuda3std6ranges3__45__cpo9iter_moveE
	.align		8
        /*0060*/ 	.dword	_ZN40_INTERNAL_893a1c42_4_k_cu_705851c4_380864cute7productE
	.align		8
        /*0068*/ 	.dword	_ZN40_INTERNAL_893a1c42_4_k_cu_705851c4_380864cute1_E
	.align		8
        /*0070*/ 	.dword	$str$25
	.align		8
        /*0078*/ 	.dword	$str$26
	.align		8
        /*0080*/ 	.dword	$str$27
	.align		8
        /*0088*/ 	.dword	$str$28


//--------------------- .text._ZN7cutlass13device_kernelINS_4gemm6kernel13GemmUniversalIN4cute5tupleIJiiiiEEENS1_10collective13CollectiveMmaINS1_35MainloopSm100TmaUmmaWarpSpecializedILi3ELi2ELi4ENS5_IJNS4_1CILi2EEENSA_ILi4EEENSA_ILi1EEEEEEEENS5_IJNSA_ILi128EEESG_NSA_ILi64EEEEEENS_6half_tENS5_IJSD_llEEESJ_SK_NS4_8TiledMMAINS4_8MMA_AtomIJNS4_26SM100_MMA_F16BF16_2x1SM_SSISJ_SJ_fLi128ELi128ELNS4_4UMMA5MajorE1ELSP_1ELNSO_7ScaleInE0ELSQ_0EEEEEENS4_6LayoutINS5_IJSD_SD_SD_EEENS5_IJNSA_ILi0EEESV_SV_EEEEENS5_IJNS4_10UnderscoreESY_SY_EEEEENS4_28SM100_TMA_2SM_LOAD_MULTICASTENS4_14ComposedLayoutINS4_7SwizzleILi3ELi4ELi3EEENS4_18smem_ptr_flag_bitsILi16EEENST_INS5_IJSH_NSA_ILi8EEEEEENS5_IJSD_SH_EEEEEEEvNS4_8identityENS4_18SM100_TMA_2SM_LOADES1B_vS1C_EENS_8epilogue10collective18CollectiveEpilogueINS1F_23Sm100TmaWarpSpecializedILi4ELi2ELi16ELb1ELb0EEEJNS5_IJSH_SG_SH_EEENS5_IJNST_ISH_SD_EENST_INS5_IJNSA_ILi16EEESB_EEES19_EEEEESJ_NS5_IJlSD_lEEESJ_S1Q_NS1F_6fusion15FusionCallbacksIS1J_NS1R_17LinearCombinationISJ_fSJ_fLNS_15FloatRoundStyleE2EEES1K_S1P_JEEENS4_5SM1004TMEM4LOAD26SM100_TMEM_LOAD_32dp32b16xENS4_13SM90_TMA_LOADENS12_INS13_ILi1ELi4ELi3EEES16_NST_INS5_IJS17_S1M_EEENS5_IJS1M_SD_EEEEEEENS4_39AutoVectorizingCopyWithAssumedAlignmentILi128EEENS4_14SM90_TMA_STOREES26_S28_S28_EEEvvEEEEvNT_6ParamsE --------------------------
	.section	.text._ZN7cutlass13device_kernelINS_4gemm6kernel13GemmUniversalIN4cute5tupleIJiiiiEEENS1_10collective13CollectiveMmaINS1_35MainloopSm100TmaUmmaWarpSpecializedILi3ELi2ELi4ENS5_IJNS4_1CILi2EEENSA_ILi4EEENSA_ILi1EEEEEEEENS5_IJNSA_ILi128EEESG_NSA_ILi64EEEEEENS_6half_tENS5_IJSD_llEEESJ_SK_NS4_8TiledMMAINS4_8MMA_AtomIJNS4_26SM100_MMA_F16BF16_2x1SM_SSISJ_SJ_fLi128ELi128ELNS4_4UMMA5MajorE1ELSP_1ELNSO_7ScaleInE0ELSQ_0EEEEEENS4_6LayoutINS5_IJSD_SD_SD_EEENS5_IJNSA_ILi0EEESV_SV_EEEEENS5_IJNS4_10UnderscoreESY_SY_EEEEENS4_28SM100_TMA_2SM_LOAD_MULTICASTENS4_14ComposedLayoutINS4_7SwizzleILi3ELi4ELi3EEENS4_18smem_ptr_flag_bitsILi16EEENST_INS5_IJSH_NSA_ILi8EEEEEENS5_IJSD_SH_EEEEEEEvNS4_8identityENS4_18SM100_TMA_2SM_LOADES1B_vS1C_EENS_8epilogue10collective18CollectiveEpilogueINS1F_23Sm100TmaWarpSpecializedILi4ELi2ELi16ELb1ELb0EEEJNS5_IJSH_SG_SH_EEENS5_IJNST_ISH_SD_EENST_INS5_IJNSA_ILi16EEESB_EEES19_EEEEESJ_NS5_IJlSD_lEEESJ_S1Q_NS1F_6fusion15FusionCallbacksIS1J_NS1R_17LinearCombinationISJ_fSJ_fLNS_15FloatRoundStyleE2EEES1K_S1P_JEEENS4_5SM1004TMEM4LOAD26SM100_TMEM_LOAD_32dp32b16xENS4_13SM90_TMA_LOADENS12_INS13_ILi1ELi4ELi3EEES16_NST_INS5_IJS17_S1M_EEENS5_IJS1M_SD_EEEEEEENS4_39AutoVectorizingCopyWithAssumedAlignmentILi128EEENS4_14SM90_TMA_STOREES26_S28_S28_EEEvvEEEEvNT_6ParamsE,"ax",@progbits
	.align	128
.text._ZN7cutlass13device_kernelINS_4gemm6kernel13GemmUniversalIN4cute5tupleIJiiiiEEENS1_10collective13CollectiveMmaINS1_35MainloopSm100TmaUmmaWarpSpecializedILi3ELi2ELi4ENS5_IJNS4_1CILi2EEENSA_ILi4EEENSA_ILi1EEEEEEEENS5_IJNSA_ILi128EEESG_NSA_ILi64EEEEEENS_6half_tENS5_IJSD_llEEESJ_SK_NS4_8TiledMMAINS4_8MMA_AtomIJNS4_26SM100_MMA_F16BF16_2x1SM_SSISJ_SJ_fLi128ELi128ELNS4_4UMMA5MajorE1ELSP_1ELNSO_7ScaleInE0ELSQ_0EEEEEENS4_6LayoutINS5_IJSD_SD_SD_EEENS5_IJNSA_ILi0EEESV_SV_EEEEENS5_IJNS4_10UnderscoreESY_SY_EEEEENS4_28SM100_TMA_2SM_LOAD_MULTICASTENS4_14ComposedLayoutINS4_7SwizzleILi3ELi4ELi3EEENS4_18smem_ptr_flag_bitsILi16EEENST_INS5_IJSH_NSA_ILi8EEEEEENS5_IJSD_SH_EEEEEEEvNS4_8identityENS4_18SM100_TMA_2SM_LOADES1B_vS1C_EENS_8epilogue10collective18CollectiveEpilogueINS1F_23Sm100TmaWarpSpecializedILi4ELi2ELi16ELb1ELb0EEEJNS5_IJSH_SG_SH_EEENS5_IJNST_ISH_SD_EENST_INS5_IJNSA_ILi16EEESB_EEES19_EEEEESJ_NS5_IJlSD_lEEESJ_S1Q_NS1F_6fusion15FusionCallbacksIS1J_NS1R_17LinearCombinationISJ_fSJ_fLNS_15FloatRoundStyleE2EEES1K_S1P_JEEENS4_5SM1004TMEM4LOAD26SM100_TMEM_LOAD_32dp32b16xENS4_13SM90_TMA_LOADENS12_INS13_ILi1ELi4ELi3EEES16_NST_INS5_IJS17_S1M_EEENS5_IJS1M_SD_EEEEEEENS4_39AutoVectorizingCopyWithAssumedAlignmentILi128EEENS4_14SM90_TMA_STOREES26_S28_S28_EEEvvEEEEvNT_6ParamsE:
        .type           _ZN7cutlass13device_kernelINS_4gemm6kernel13GemmUniversalIN4cute5tupleIJiiiiEEENS1_10collective13CollectiveMmaINS1_35MainloopSm100TmaUmmaWarpSpecializedILi3ELi2ELi4ENS5_IJNS4_1CILi2EEENSA_ILi4EEENSA_ILi1EEEEEEEENS5_IJNSA_ILi128EEESG_NSA_ILi64EEEEEENS_6half_tENS5_IJSD_llEEESJ_SK_NS4_8TiledMMAINS4_8MMA_AtomIJNS4_26SM100_MMA_F16BF16_2x1SM_SSISJ_SJ_fLi128ELi128ELNS4_4UMMA5MajorE1ELSP_1ELNSO_7ScaleInE0ELSQ_0EEEEEENS4_6LayoutINS5_IJSD_SD_SD_EEENS5_IJNSA_ILi0EEESV_SV_EEEEENS5_IJNS4_10UnderscoreESY_SY_EEEEENS4_28SM100_TMA_2SM_LOAD_MULTICASTENS4_14ComposedLayoutINS4_7SwizzleILi3ELi4ELi3EEENS4_18smem_ptr_flag_bitsILi16EEENST_INS5_IJSH_NSA_ILi8EEEEEENS5_IJSD_SH_EEEEEEEvNS4_8identityENS4_18SM100_TMA_2SM_LOADES1B_vS1C_EENS_8epilogue10collective18CollectiveEpilogueINS1F_23Sm100TmaWarpSpecializedILi4ELi2ELi16ELb1ELb0EEEJNS5_IJSH_SG_SH_EEENS5_IJNST_ISH_SD_EENST_INS5_IJNSA_ILi16EEESB_EEES19_EEEEESJ_NS5_IJlSD_lEEESJ_S1Q_NS1F_6fusion15FusionCallbacksIS1J_NS1R_17LinearCombinationISJ_fSJ_fLNS_15FloatRoundStyleE2EEES1K_S1P_JEEENS4_5SM1004TMEM4LOAD26SM100_TMEM_LOAD_32dp32b16xENS4_13SM90_TMA_LOADENS12_INS13_ILi1ELi4ELi3EEES16_NST_INS5_IJS17_S1M_EEENS5_IJS1M_SD_EEEEEEENS4_39AutoVectorizingCopyWithAssumedAlignmentILi128EEENS4_14SM90_TMA_STOREES26_S28_S28_EEEvvEEEEvNT_6ParamsE,@function
        .size           _ZN7cutlass13device_kernelINS_4gemm6kernel13GemmUniversalIN4cute5tupleIJiiiiEEENS1_10collective13CollectiveMmaINS1_35MainloopSm100TmaUmmaWarpSpecializedILi3ELi2ELi4ENS5_IJNS4_1CILi2EEENSA_ILi4EEENSA_ILi1EEEEEEEENS5_IJNSA_ILi128EEESG_NSA_ILi64EEEEEENS_6half_tENS5_IJSD_llEEESJ_SK_NS4_8TiledMMAINS4_8MMA_AtomIJNS4_26SM100_MMA_F16BF16_2x1SM_SSISJ_SJ_fLi128ELi128ELNS4_4UMMA5MajorE1ELSP_1ELNSO_7ScaleInE0ELSQ_0EEEEEENS4_6LayoutINS5_IJSD_SD_SD_EEENS5_IJNSA_ILi0EEESV_SV_EEEEENS5_IJNS4_10UnderscoreESY_SY_EEEEENS4_28SM100_TMA_2SM_LOAD_MULTICASTENS4_14ComposedLayoutINS4_7SwizzleILi3ELi4ELi3EEENS4_18smem_ptr_flag_bitsILi16EEENST_INS5_IJSH_NSA_ILi8EEEEEENS5_IJSD_SH_EEEEEEEvNS4_8identityENS4_18SM100_TMA_2SM_LOADES1B_vS1C_EENS_8epilogue10collective18CollectiveEpilogueINS1F_23Sm100TmaWarpSpecializedILi4ELi2ELi16ELb1ELb0EEEJNS5_IJSH_SG_SH_EEENS5_IJNST_ISH_SD_EENST_INS5_IJNSA_ILi16EEESB_EEES19_EEEEESJ_NS5_IJlSD_lEEESJ_S1Q_NS1F_6fusion15FusionCallbacksIS1J_NS1R_17LinearCombinationISJ_fSJ_fLNS_15FloatRoundStyleE2EEES1K_S1P_JEEENS4_5SM1004TMEM4LOAD26SM100_TMEM_LOAD_32dp32b16xENS4_13SM90_TMA_LOADENS12_INS13_ILi1ELi4ELi3EEES16_NST_INS5_IJS17_S1M_EEENS5_IJS1M_SD_EEEEEEENS4_39AutoVectorizingCopyWithAssumedAlignmentILi128EEENS4_14SM90_TMA_STOREES26_S28_S28_EEEvvEEEEvNT_6ParamsE,(.L_x_194 - _ZN7cutlass13device_kernelINS_4gemm6kernel13GemmUniversalIN4cute5tupleIJiiiiEEENS1_10collective13CollectiveMmaINS1_35MainloopSm100TmaUmmaWarpSpecializedILi3ELi2ELi4ENS5_IJNS4_1CILi2EEENSA_ILi4EEENSA_ILi1EEEEEEEENS5_IJNSA_ILi128EEESG_NSA_ILi64EEEEEENS_6half_tENS5_IJSD_llEEESJ_SK_NS4_8TiledMMAINS4_8MMA_AtomIJNS4_26SM100_MMA_F16BF16_2x1SM_SSISJ_SJ_fLi128ELi128ELNS4_4UMMA5MajorE1ELSP_1ELNSO_7ScaleInE0ELSQ_0EEEEEENS4_6LayoutINS5_IJSD_SD_SD_EEENS5_IJNSA_ILi0EEESV_SV_EEEEENS5_IJNS4_10UnderscoreESY_SY_EEEEENS4_28SM100_TMA_2SM_LOAD_MULTICASTENS4_14ComposedLayoutINS4_7SwizzleILi3ELi4ELi3EEENS4_18smem_ptr_flag_bitsILi16EEENST_INS5_IJSH_NSA_ILi8EEEEEENS5_IJSD_SH_EEEEEEEvNS4_8identityENS4_18SM100_TMA_2SM_LOADES1B_vS1C_EENS_8epilogue10collective18CollectiveEpilogueINS1F_23Sm100TmaWarpSpecializedILi4ELi2ELi16ELb1ELb0EEEJNS5_IJSH_SG_SH_EEENS5_IJNST_ISH_SD_EENST_INS5_IJNSA_ILi16EEESB_EEES19_EEEEESJ_NS5_IJlSD_lEEESJ_S1Q_NS1F_6fusion15FusionCallbacksIS1J_NS1R_17LinearCombinationISJ_fSJ_fLNS_15FloatRoundStyleE2EEES1K_S1P_JEEENS4_5SM1004TMEM4LOAD26SM100_TMEM_LOAD_32dp32b16xENS4_13SM90_TMA_LOADENS12_INS13_ILi1ELi4ELi3EEES16_NST_INS5_IJS17_S1M_EEENS5_IJS1M_SD_EEEEEEENS4_39AutoVectorizingCopyWithAssumedAlignmentILi128EEENS4_14SM90_TMA_STOREES26_S28_S28_EEEvvEEEEvNT_6ParamsE)
        .other          _ZN7cutlass13device_kernelINS_4gemm6kernel13GemmUniversalIN4cute5tupleIJiiiiEEENS1_10collective13CollectiveMmaINS1_35MainloopSm100TmaUmmaWarpSpecializedILi3ELi2ELi4ENS5_IJNS4_1CILi2EEENSA_ILi4EEENSA_ILi1EEEEEEEENS5_IJNSA_ILi128EEESG_NSA_ILi64EEEEEENS_6half_tENS5_IJSD_llEEESJ_SK_NS4_8TiledMMAINS4_8MMA_AtomIJNS4_26SM100_MMA_F16BF16_2x1SM_SSISJ_SJ_fLi128ELi128ELNS4_4UMMA5MajorE1ELSP_1ELNSO_7ScaleInE0ELSQ_0EEEEEENS4_6LayoutINS5_IJSD_SD_SD_EEENS5_IJNSA_ILi0EEESV_SV_EEEEENS5_IJNS4_10UnderscoreESY_SY_EEEEENS4_28SM100_TMA_2SM_LOAD_MULTICASTENS4_14ComposedLayoutINS4_7SwizzleILi3ELi4ELi3EEENS4_18smem_ptr_flag_bitsILi16EEENST_INS5_IJSH_NSA_ILi8EEEEEENS5_IJSD_SH_EEEEEEEvNS4_8identityENS4_18SM100_TMA_2SM_LOADES1B_vS1C_EENS_8epilogue10collective18CollectiveEpilogueINS1F_23Sm100TmaWarpSpecializedILi4ELi2ELi16ELb1ELb0EEEJNS5_IJSH_SG_SH_EEENS5_IJNST_ISH_SD_EENST_INS5_IJNSA_ILi16EEESB_EEES19_EEEEESJ_NS5_IJlSD_lEEESJ_S1Q_NS1F_6fusion15FusionCallbacksIS1J_NS1R_17LinearCombinationISJ_fSJ_fLNS_15FloatRoundStyleE2EEES1K_S1P_JEEENS4_5SM1004TMEM4LOAD26SM100_TMEM_LOAD_32dp32b16xENS4_13SM90_TMA_LOADENS12_INS13_ILi1ELi4ELi3EEES16_NST_INS5_IJS17_S1M_EEENS5_IJS1M_SD_EEEEEEENS4_39AutoVectorizingCopyWithAssumedAlignmentILi128EEENS4_14SM90_TMA_STOREES26_S28_S28_EEEvvEEEEvNT_6ParamsE,@"STO_CUDA_ENTRY STV_DEFAULT"
_ZN7cutlass13device_kernelINS_4gemm6kernel13GemmUniversalIN4cute5tupleIJiiiiEEENS1_10collective13CollectiveMmaINS1_35MainloopSm100TmaUmmaWarpSpecializedILi3ELi2ELi4ENS5_IJNS4_1CILi2EEENSA_ILi4EEENSA_ILi1EEEEEEEENS5_IJNSA_ILi128EEESG_NSA_ILi64EEEEEENS_6half_tENS5_IJSD_llEEESJ_SK_NS4_8TiledMMAINS4_8MMA_AtomIJNS4_26SM100_MMA_F16BF16_2x1SM_SSISJ_SJ_fLi128ELi128ELNS4_4UMMA5MajorE1ELSP_1ELNSO_7ScaleInE0ELSQ_0EEEEEENS4_6LayoutINS5_IJSD_SD_SD_EEENS5_IJNSA_ILi0EEESV_SV_EEEEENS5_IJNS4_10UnderscoreESY_SY_EEEEENS4_28SM100_TMA_2SM_LOAD_MULTICASTENS4_14ComposedLayoutINS4_7SwizzleILi3ELi4ELi3EEENS4_18smem_ptr_flag_bitsILi16EEENST_INS5_IJSH_NSA_ILi8EEEEEENS5_IJSD_SH_EEEEEEEvNS4_8identityENS4_18SM100_TMA_2SM_LOADES1B_vS1C_EENS_8epilogue10collective18CollectiveEpilogueINS1F_23Sm100TmaWarpSpecializedILi4ELi2ELi16ELb1ELb0EEEJNS5_IJSH_SG_SH_EEENS5_IJNST_ISH_SD_EENST_INS5_IJNSA_ILi16EEESB_EEES19_EEEEESJ_NS5_IJlSD_lEEESJ_S1Q_NS1F_6fusion15FusionCallbacksIS1J_NS1R_17LinearCombinationISJ_fSJ_fLNS_15FloatRoundStyleE2EEES1K_S1P_JEEENS4_5SM1004TMEM4LOAD26SM100_TMEM_LOAD_32dp32b16xENS4_13SM90_TMA_LOADENS12_INS13_ILi1ELi4ELi3EEES16_NST_INS5_IJS17_S1M_EEENS5_IJS1M_SD_EEEEEEENS4_39AutoVectorizingCopyWithAssumedAlignmentILi128EEENS4_14SM90_TMA_STOREES26_S28_S28_EEEvvEEEEvNT_6ParamsE:
[----:B------:R-:W1:Y:S01]  /*0000*/  LDC R1, c[0x0][0x37c] ;  /* 0x0000df00ff017b82 */ /* 0x000e620000000800 */
[----:B------:R-:W2:Y:S01]  /*0010*/  S2R R76, SR_TID.X ;  /* 0x00000000004c7919 */ /* 0x000ea20000002100 */
[----:B------:R-:W3:Y:S06]  /*0020*/  LDCU.64 UR6, c[0x0][0x890] ;  /* 0x00011200ff0677ac */ /* 0x000eec0008000a00 */
[----:B------:R-:W4:Y:S01]  /*0030*/  S2UR UR37, SR_CgaCtaId ;  /* 0x00000000002579c3 */ /* 0x000f220000008800 */
[----:B------:R-:W-:Y:S01]  /*0040*/  PRMT R63, RZ, 0x7610, R63 ;  /* 0x00007610ff3f7816 */ /* 0x000fe2000000003f */
[----:B------:R-:W1:Y:S01]  /*0050*/  LDCU.64 UR46, c[0x0][0x358] ;  /* 0x00006b00ff2e77ac */ /* 0x000e620008000a00 */
[----:B------:R-:W-:-:S02]  /*0060*/  ELECT P0, URZ, PT ;  /* 0x0000000000ff782f */ /* 0x000fc40003800000 */
[----:B---3--:R-:W-:-:S04]  /*0070*/  ISETP.NE.U32.AND P1, PT, RZ, UR6, PT ;  /* 0x00000006ff007c0c */ /* 0x008fc8000bf25070 */
[----:B------:R-:W-:Y:S01]  /*0080*/  ISETP.NE.AND.EX P2, PT, RZ, UR7, PT, P1 ;  /* 0x00000007ff007c0c */ /* 0x000fe2000bf45310 */
[----:B----4-:R-:W-:Y:S02]  /*0090*/  ULOP3.LUT UR9, UR37, 0x1, URZ, 0xc0, !UPT ;  /* 0x0000000125097892 */ /* 0x010fe4000f8ec0ff */
[----:B------:R-:W-:Y:S01]  /*00a0*/  ULOP3.LUT UR8, UR37, 0x1, URZ, 0x3c, !UPT ;  /* 0x0000000125087892 */ /* 0x000fe2000f8e3cff */
[----:B--2---:R-:W-:-:S05]  /*00b0*/  SHF.R.U32.HI R70, RZ, 0x5, R76 ;  /* 0x00000005ff467819 */ /* 0x004fca000001164c */
[----:B------:R-:W2:Y:S02]  /*00c0*/  SHFL.IDX PT, R0, R70, RZ, 0x1f ;  /* 0x00001fff46007589 */ /* 0x000ea400000e0000 */
[----:B--2---:R-:W-:Y:S02]  /*00d0*/  R2UR UR10, R0 ;  /* 0x00000000000a72ca */ /* 0x004fe400000e0000 */
[----:B-1----:R-:W-:Y:S05]  /*00e0*/  @P2 BRA `(.L_x_0) ;  /* 0x00000000002c2947 */ /* 0x002fea0003800000 */
[----:B------:R-:W1:Y:S02]  /*00f0*/  LDCU.64 UR4, c[0x0][0x888] ;  /* 0x00011100ff0477ac */ /* 0x000e640008000a00 */
[----:B-1----:R-:W-:-:S04]  /*0100*/  UISETP.NE.U32.AND UP0, UPT, UR4, URZ, UPT ;  /* 0x000000ff0400728c */ /* 0x002fc8000bf05070 */
[----:B------:R-:W-:-:S09]  /*0110*/  UISETP.NE.AND.EX UP0, UPT, UR5, URZ, UPT, UP0 ;  /* 0x000000ff0500728c */ /* 0x000fd2000bf05300 */
[----:B------:R-:W-:Y:S05]  /*0120*/  BRA.U !UP0, `(.L_x_1) ;  /* 0x0000000108107547 */ /* 0x000fea000b800000 */
[----:B------:R-:W1:Y:S02]  /*0130*/  LDC.64 R2, c[0x0][0x888] ;  /* 0x00022200ff027b82 */ /* 0x000e640000000a00 */
[----:B-1----:R1:W5:Y:S01]  /*0140*/  LDG.E R35, desc[UR46][R2.64] ;  /* 0x0000002e02237981 */ /* 0x002362000c1e1900 */
[----:B------:R-:W-:Y:S01]  /*0150*/  HFMA2 R63, -RZ, RZ, 0, 5.9604644775390625e-08 ;  /* 0x00000001ff3f7431 */ /* 0x000fe200000001ff */
[----:B------:R-:W-:Y:S05]  /*0160*/  BRA `(.L_x_0) ;  /* 0x00000000000c7947 */ /* 0x000fea0003800000 */
.L_x_1:
[----:B------:R-:W1:Y:S01]  /*0170*/  LDCU UR4, c[0x0][0x880] ;  /* 0x00011000ff0477ac */ /* 0x000e620008000800 */
[----:B------:R-:W-:Y:S01]  /*0180*/  HFMA2 R63, -RZ, RZ, 0, 5.9604644775390625e-08 ;  /* 0x00000001ff3f7431 */ /* 0x000fe200000001ff */
[----:B-1----:R-:W-:-:S07]  /*0190*/  MOV R35, UR4 ;  /* 0x0000000400237c02 */ /* 0x002fce0008000f00 */
.L_x_0:
[----:B------:R-:W2:Y:S02]  /*01a0*/  LDCU.64 UR4, c[0x0][0x8b0] ;  /* 0x00011600ff0477ac */ /* 0x000ea40008000a00 */
[----:B--2---:R-:W-:-:S04]  /*01b0*/  UISETP.NE.U32.AND UP0, UPT, UR4, URZ, UPT ;  /* 0x000000ff0400728c */ /* 0x004fc8000bf05070 */
[----:B------:R-:W-:-:S09]  /*01c0*/  UISETP.NE.AND.EX UP0, UPT, UR5, URZ, UPT, UP0 ;  /* 0x000000ff0500728c */ /* 0x000fd2000bf05300 */
[----:B------:R-:W-:Y:S05]  /*01d0*/  BRA.U UP0, `(.L_x_2) ;  /* 0x0000000100247547 */ /* 0x000fea000b800000 */
[----:B------:R-:W2:Y:S02]  /*01e0*/  LDCU.64 UR4, c[0x0][0x8a8] ;  /* 0x00011500ff0477ac */ /* 0x000ea40008000a00 */
[----:B--2---:R-:W-:-:S04]  /*01f0*/  UISETP.NE.U32.AND UP0, UPT, UR4, URZ, UPT ;  /* 0x000000ff0400728c */ /* 0x004fc8000bf05070 */
[----:B------:R-:W-:-:S09]  /*0200*/  UISETP.NE.AND.EX UP0, UPT, UR5, URZ, UPT, UP0 ;  /* 0x000000ff0500728c */ /* 0x000fd2000bf05300 */
[----:B------:R-:W-:Y:S05]  /*0210*/  BRA.U !UP0, `(.L_x_3) ;  /* 0x00000001080c7547 */ /* 0x000fea000b800000 */
[----:B------:R-:W2:Y:S02]  /*0220*/  LDC.64 R32, c[0x0][0x8a8] ;  /* 0x00022a00ff207b82 */ /* 0x000ea40000000a00 */
[----:B--2---:R2:W5:Y:S01]  /*0230*/  LDG.E R32, desc[UR46][R32.64] ;  /* 0x0000002e20207981 */ /* 0x004562000c1e1900 */
[----:B------:R-:W-:Y:S05]  /*0240*/  BRA `(.L_x_2) ;  /* 0x0000000000087947 */ /* 0x000fea0003800000 */
.L_x_3:
[----:B------:R-:W2:Y:S02]  /*0250*/  LDCU UR4, c[0x0][0x8a0] ;  /* 0x00011400ff0477ac */ /* 0x000ea40008000800 */
[----:B--2---:R-:W-:Y:S02]  /*0260*/  MOV R32, UR4 ;  /* 0x0000000400207c02 */ /* 0x004fe40008000f00 */
.L_x_2:
[----:B------:R-:W-:Y:S01]  /*0270*/  IMAD.U32 R0, RZ, RZ, UR10 ;  /* 0x0000000aff007e24 */ /* 0x000fe2000f8e00ff */
[----:B------:R-:W-:Y:S04]  /*0280*/  BSSY.RECONVERGENT B0, `(.L_x_4) ;  /* 0x000000c000007945 */ /* 0x000fe80003800200 */
[C---:B------:R-:W-:Y:S02]  /*0290*/  ISETP.NE.OR P3, PT, R0.reuse, 0x1, !P0 ;  /* 0x000000010000780c */ /* 0x040fe40004765670 */
[----:B------:R-:W-:-:S11]  /*02a0*/  ISETP.NE.OR P2, PT, R0, 0x3, !P0 ;  /* 0x000000030000780c */ /* 0x000fd60004745670 */
[----:B------:R-:W-:Y:S05]  /*02b0*/  @P3 BRA `(.L_x_5) ;  /* 0x0000000000203947 */ /* 0x000fea0003800000 */
[----:B------:R-:W3:Y:S02]  /*02c0*/  LDCU.64 UR4, c[0x0][0x348] ;  /* 0x00006900ff0477ac */ /* 0x000ee40008000a00 */
[----:B---3--:R-:W-:Y:S02]  /*02d0*/  UIADD3 UR12, UP1, UPT, UR4, 0x80, URZ ;  /* 0x00000080040c7890 */ /* 0x008fe4000ff3e0ff */
[----:B------:R-:W-:Y:S02]  /*02e0*/  UIADD3 UR4, UP0, UPT, UR4, 0x180, URZ ;  /* 0x0000018004047890 */ /* 0x000fe4000ff1e0ff */
[----:B------:R-:W-:Y:S02]  /*02f0*/  UIADD3.X UR13, UPT, UPT, URZ, UR5, URZ, UP1, !UPT ;  /* 0x00000005ff0d7290 */ /* 0x000fe40008ffe4ff */
[----:B------:R-:W-:-:S07]  /*0300*/  UIADD3.X UR5, UPT, UPT, URZ, UR5, URZ, UP0, !UPT ;  /* 0x00000005ff057290 */ /* 0x000fce00087fe4ff */
[----:B------:R3:W-:Y:S02]  /*0310*/  UTMACCTL.PF [UR12] ;  /* 0x000000000c0079b9 */ /* 0x0007e40008040000 */
[----:B------:R3:W-:Y:S02]  /*0320*/  UTMACCTL.PF [UR4] ;  /* 0x00000000040079b9 */ /* 0x0007e40008040000 */
[----:B---3--:R-:W-:Y:S01]  /*0330*/  NOP ;  /* 0x0000000000007918 */ /* 0x008fe20000000000 */
.L_x_5:
[----:B------:R-:W-:Y:S05]  /*0340*/  BSYNC.RECONVERGENT B0 ;  /* 0x0000000000007941 */ /* 0x000fea0003800200 */
.L_x_4:
[----:B------:R-:W-:Y:S04]  /*0350*/  BSSY.RECONVERGENT B0, `(.L_x_6) ;  /* 0x000000a000007945 */ /* 0x000fe80003800200 */
        /* <DEDUP_REMOVED lines=9> */
.L_x_7:
[----:B------:R-:W-:Y:S05]  /*03f0*/  BSYNC.RECONVERGENT B0 ;  /* 0x0000000000007941 */ /* 0x000fea0003800200 */
.L_x_6:
[----:B------:R-:W3:Y:S01]  /*0400*/  LDCU.64 UR4, c[0x0][0x888] ;  /* 0x00011100ff0477ac */ /* 0x000ee20008000a00 */
[----:B------:R-:W-:Y:S01]  /*0410*/  ISETP.NE.AND.EX P1, PT, RZ, UR7, PT, P1 ;  /* 0x00000007ff007c0c */ /* 0x000fe2000bf25310 */
[----:B------:R-:W-:Y:S01]  /*0420*/  UPLOP3.LUT UP4, UPT, UPT, UPT, UPT, 0x80, 0x8 ;  /* 0x000000000008789c */ /* 0x000fe20003f8f070 */
[----:B---3--:R-:W-:-:S04]  /*0430*/  ISETP.NE.U32.AND P2, PT, RZ, UR4, PT ;  /* 0x00000004ff007c0c */ /* 0x008fc8000bf45070 */
[----:B------:R-:W-:-:S13]  /*0440*/  ISETP.NE.AND.EX P2, PT, RZ, UR5, PT, P2 ;  /* 0x00000005ff007c0c */ /* 0x000fda000bf45320 */
[----:B------:R-:W-:Y:S05]  /*0450*/  @P2 BRA P1, `(.L_x_8) ;  /* 0x0000000000282947 */ /* 0x000fea0000800000 */
[----:B------:R-:W-:Y:S01]  /*0460*/  UISETP.NE.U32.AND UP1, UPT, UR6, URZ, UPT ;  /* 0x000000ff0600728c */ /* 0x000fe2000bf25070 */
[----:B-----5:R-:W-:Y:S01]  /*0470*/  FSETP.NEU.AND P1, PT, R35, RZ, PT ;  /* 0x000000ff2300720b */ /* 0x020fe20003f2d000 */
[----:B------:R-:W-:Y:S02]  /*0480*/  UISETP.NE.U32.AND UP0, UPT, UR4, URZ, UPT ;  /* 0x000000ff0400728c */ /* 0x000fe4000bf05070 */
[----:B------:R-:W-:Y:S02]  /*0490*/  UISETP.NE.AND.EX UP1, UPT, UR7, URZ, UPT, UP1 ;  /* 0x000000ff0700728c */ /* 0x000fe4000bf25310 */
[----:B------:R-:W-:-:S04]  /*04a0*/  UISETP.NE.AND.EX UP0, UPT, UR5, URZ, UPT, UP0 ;  /* 0x000000ff0500728c */ /* 0x000fc8000bf05300 */
[----:B------:R-:W-:-:S04]  /*04b0*/  USEL UR4, URZ, 0xffffffff, UP0 ;  /* 0xffffffffff047887 */ /* 0x000fc80008000000 */
[----:B------:R-:W-:Y:S01]  /*04c0*/  VOTEU.ANY UP0, P1 ;  /* 0x0000000000ff7886 */ /* 0x000fe20000800100 */
[----:B------:R-:W-:-:S04]  /*04d0*/  @!UP1 USEL UR4, URZ, 0xffffffff, UP0 ;  /* 0xffffffffff049887 */ /* 0x000fc80008000000 */
[----:B------:R-:W-:-:S04]  /*04e0*/  ULOP3.LUT UR4, UR4, 0x1, URZ, 0xc0, !UPT ;  /* 0x0000000104047892 */ /* 0x000fc8000f8ec0ff */
[----:B------:R-:W-:-:S11]  /*04f0*/  UISETP.NE.U32.AND UP4, UPT, UR4, 0x1, UPT ;  /* 0x000000010400788c */ /* 0x000fd6000bf85070 */
.L_x_8:
[----:B------:R-:W3:Y:S01]  /*0500*/  SHFL.IDX PT, R0, R70, RZ, 0x1f ;  /* 0x00001fff46007589 */ /* 0x000ee200000e0000 */
[----:B------:R-:W-:-:S04]  /*0510*/  UISETP.NE.AND UP0, UPT, UR10, 0x2, UPT ;  /* 0x000000020a00788c */ /* 0x000fc8000bf05270 */
[----:B------:R-:W-:Y:S02]  /*0520*/  UISETP.EQ.AND UP1, UPT, UR9, URZ, !UP0 ;  /* 0x000000ff0900728c */ /* 0x000fe4000c722270 */
[----:B------:R-:W-:-:S04]  /*0530*/  USEL UR6, URZ, 0x1, UP0 ;  /* 0x00000001ff067887 */ /* 0x000fc80008000000 */
[----:B------:R-:W-:Y:S02]  /*0540*/  PLOP3.LUT P5, PT, P0, PT, UP1, 0x80, 0x8 ;  /* 0x000000000008781c */ /* 0x000fe400007af018 */
[----:B---3--:R-:W-:-:S13]  /*0550*/  ISETP.NE.AND P1, PT, R0, RZ, PT ;  /* 0x000000ff0000720c */ /* 0x008fda0003f25270 */
[----:B------:R-:W-:Y:S05]  /*0560*/  @P1 BRA `(.L_x_9) ;  /* 0x00000000004c1947 */ /* 0x000fea0003800000 */
[----:B------:R-:W-:Y:S01]  /*0570*/  UMOV UR7, 0x400 ;  /* 0x0000040000077882 */ /* 0x000fe20000000000 */
[----:B------:R-:W-:Y:S01]  /*0580*/  UMOV UR5, 0x1 ;  /* 0x0000000100057882 */ /* 0x000fe20000000000 */
[----:B------:R-:W-:Y:S01]  /*0590*/  UMOV UR4, 0x4 ;  /* 0x0000000400047882 */ /* 0x000fe20000000000 */
[----:B------:R-:W-:Y:S02]  /*05a0*/  ULEA UR7, UR37, UR7, 0x18 ;  /* 0x0000000725077291 */ /* 0x000fe4000f8ec0ff */
[----:B------:R-:W-:-:S04]  /*05b0*/  UIADD3 UR12, UPT, UPT, -UR5, 0x100000, URZ ;  /* 0x00100000050c7890 */ /* 0x000fc8000fffe1ff */
[----:B------:R-:W-:Y:S02]  /*05c0*/  USHF.L.U32 UR13, UR12, 0xb, URZ ;  /* 0x0000000b0c0d7899 */ /* 0x000fe400080006ff */
[----:B------:R-:W-:Y:S02]  /*05d0*/  USHF.L.U32 UR12, UR12, 0x1, URZ ;  /* 0x000000010c0c7899 */ /* 0x000fe400080006ff */
[----:B------:R-:W-:-:S04]  /*05e0*/  UIADD3 UR4, UPT, UPT, -UR4, 0x100000, URZ ;  /* 0x0010000004047890 */ /* 0x000fc8000fffe1ff */
[----:B------:R-:W-:Y:S02]  /*05f0*/  USHF.L.U32 UR5, UR4, 0xb, URZ ;  /* 0x0000000b04057899 */ /* 0x000fe400080006ff */
[----:B------:R-:W-:Y:S01]  /*0600*/  USHF.L.U32 UR4, UR4, 0x1, URZ ;  /* 0x0000000104047899 */ /* 0x000fe200080006ff */
[----:B------:R-:W-:Y:S01]  /*0610*/  ELECT P1, URZ, PT ;  /* 0x0000000000ff782f */ /* 0x000fe20003820000 */
[----:B------:R-:W3:Y:S02]  /*0620*/  FENCE.VIEW.ASYNC.S ;  /* 0x00000000000073c6 */ /* 0x000ee40000000000 */
[----:B---3--:R3:W4:Y:S08]  /*0630*/  SYNCS.EXCH.64 URZ, [UR7], UR12 ;  /* 0x0000000c07ff75b2 */ /* 0x0087300008000100 */
[----:B------:R3:W1:Y:S01]  /*0640*/  SYNCS.EXCH.64 URZ, [UR7+0x18], UR4 ;  /* 0x0000180407ff75b2 */ /* 0x0006620008000100 */
[----:B------:R3:W1:Y:S01]  /*0650*/  SYNCS.EXCH.64 URZ, [UR7+0x8], UR12 ;  /* 0x0000080c07ff75b2 */ /* 0x0006620008000100 */
[----:B------:R3:W1:Y:S01]  /*0660*/  SYNCS.EXCH.64 URZ, [UR7+0x20], UR4 ;  /* 0x0000200407ff75b2 */ /* 0x0006620008000100 */
[----:B------:R3:W1:Y:S01]  /*0670*/  SYNCS.EXCH.64 URZ, [UR7+0x10], UR12 ;  /* 0x0000100c07ff75b2 */ /* 0x0006620008000100 */
[----:B------:R3:W1:Y:S01]  /*0680*/  SYNCS.EXCH.64 URZ, [UR7+0x28], UR4 ;  /* 0x0000280407ff75b2 */ /* 0x0006620008000100 */
[----:B------:R-:W-:Y:S01]  /*0690*/  NOP ;  /* 0x0000000000007918 */ /* 0x000fe20000000000 */
.L_x_9:
[----:B------:R-:W2:Y:S01]  /*06a0*/  SHFL.IDX PT, R0, R70, RZ, 0x1f ;  /* 0x00001fff46007589 */ /* 0x000ea200000e0000 */
[----:B------:R-:W-:Y:S01]  /*06b0*/  NOP ;  /* 0x0000000000007918 */ /* 0x000fe20000000000 */
[----:B--2---:R-:W-:-:S13]  /*06c0*/  ISETP.NE.AND P1, PT, R0, 0x1, PT ;  /* 0x000000010000780c */ /* 0x004fda0003f25270 */
[----:B------:R-:W-:Y:S05]  /*06d0*/  @P1 BRA `(.L_x_10) ;  /* 0x0000000000541947 */ /* 0x000fea0003800000 */
[----:B---3--:R-:W-:Y:S01]  /*06e0*/  UMOV UR7, 0x400 ;  /* 0x0000040000077882 */ /* 0x008fe20000000000 */
        /* <DEDUP_REMOVED lines=10> */
[----:B------:R-:W2:Y:S02]  /*0790*/  FENCE.VIEW.ASYNC.S ;  /* 0x00000000000073c6 */ /* 0x000ea40000000000 */
[----:B--2---:R2:W3:Y:S08]  /*07a0*/  SYNCS.EXCH.64 URZ, [UR7+0x30], UR12 ;  /* 0x0000300c07ff75b2 */ /* 0x0044f00008000100 */
[----:B------:R2:W1:Y:S01]  /*07b0*/  SYNCS.EXCH.64 URZ, [UR7+0x50], UR4 ;  /* 0x0000500407ff75b2 */ /* 0x0004620008000100 */
[----:B------:R2:W1:Y:S01]  /*07c0*/  SYNCS.EXCH.64 URZ, [UR7+0x38], UR12 ;  /* 0x0000380c07ff75b2 */ /* 0x0004620008000100 */
[----:B------:R2:W1:Y:S01]  /*07d0*/  SYNCS.EXCH.64 URZ, [UR7+0x58], UR4 ;  /* 0x0000580407ff75b2 */ /* 0x0004620008000100 */
[----:B------:R2:W1:Y:S01]  /*07e0*/  SYNCS.EXCH.64 URZ, [UR7+0x40], UR12 ;  /* 0x0000400c07ff75b2 */ /* 0x0004620008000100 */
[----:B------:R2:W1:Y:S01]  /*07f0*/  SYNCS.EXCH.64 URZ, [UR7+0x60], UR4 ;  /* 0x0000600407ff75b2 */ /* 0x0004620008000100 */
[----:B------:R2:W1:Y:S01]  /*0800*/  SYNCS.EXCH.64 URZ, [UR7+0x48], UR12 ;  /* 0x0000480c07ff75b2 */ /* 0x0004620008000100 */
[----:B------:R2:W1:Y:S01]  /*0810*/  SYNCS.EXCH.64 URZ, [UR7+0x68], UR4 ;  /* 0x0000680407ff75b2 */ /* 0x0004620008000100 */
[----:B------:R-:W-:Y:S01]  /*0820*/  NOP ;  /* 0x0000000000007918 */ /* 0x000fe20000000000 */
.L_x_10:
[----:B------:R-:W4:Y:S01]  /*0830*/  SHFL.IDX PT, R0, R70, RZ, 0x1f ;  /* 0x00001fff46007589 */ /* 0x000f2200000e0000 */
[----:B------:R-:W-:Y:S01]  /*0840*/  NOP ;  /* 0x0000000000007918 */ /* 0x000fe20000000000 */
[----:B----4-:R-:W-:-:S13]  /*0850*/  ISETP.NE.AND P1, PT, R0, 0x3, PT ;  /* 0x000000030000780c */ /* 0x010fda0003f25270 */
[----:B------:R-:W-:Y:S05]  /*0860*/  @P1 BRA `(.L_x_11) ;  /* 0x00000000002c1947 */ /* 0x000fea0003800000 */
[----:B--23--:R-:W-:Y:S01]  /*0870*/  UMOV UR5, 0x400 ;  /* 0x0000040000057882 */ /* 0x00cfe20000000000 */
[----:B------:R-:W-:Y:S01]  /*0880*/  UMOV UR4, 0x20 ;  /* 0x0000002000047882 */ /* 0x000fe20000000000 */
[----:B------:R-:W-:Y:S02]  /*0890*/  ULEA UR5, UR37, UR5, 0x18 ;  /* 0x0000000525057291 */ /* 0x000fe4000f8ec0ff */
[----:B------:R-:W-:-:S04]  /*08a0*/  UIADD3 UR12, UPT, UPT, -UR4, 0x100000, URZ ;  /* 0x00100000040c7890 */ /* 0x000fc8000fffe1ff */
[----:B------:R-:W-:Y:S02]  /*08b0*/  USHF.L.U32 UR13, UR12, 0xb, URZ ;  /* 0x0000000b0c0d7899 */ /* 0x000fe400080006ff */
[----:B------:R-:W-:Y:S01]  /*08c0*/  USHF.L.U32 UR12, UR12, 0x1, URZ ;  /* 0x000000010c0c7899 */ /* 0x000fe200080006ff */
[----:B------:R-:W-:Y:S01]  /*08d0*/  ELECT P1, URZ, PT ;  /* 0x0000000000ff782f */ /* 0x000fe20003820000 */
[----:B------:R-:W2:Y:S10]  /*08e0*/  FENCE.VIEW.ASYNC.S ;  /* 0x00000000000073c6 */ /* 0x000eb40000000000 */
[----:B--2---:R4:W2:Y:S01]  /*08f0*/  SYNCS.EXCH.64 URZ, [UR5+0x70], UR12 ;  /* 0x0000700c05ff75b2 */ /* 0x0048a20008000100 */
[----:B------:R4:W3:Y:S02]  /*0900*/  SYNCS.EXCH.64 URZ, [UR5+0x78], UR12 ;  /* 0x0000780c05ff75b2 */ /* 0x0008e40008000100 */
[----:B----4-:R-:W-:Y:S01]  /*0910*/  NOP ;  /* 0x0000000000007918 */ /* 0x010fe20000000000 */
.L_x_11:
[----:B------:R-:W4:Y:S01]  /*0920*/  SHFL.IDX PT, R0, R70, RZ, 0x1f ;  /* 0x00001fff46007589 */ /* 0x000f2200000e0000 */
[----:B------:R-:W-:Y:S01]  /*0930*/  NOP ;  /* 0x0000000000007918 */ /* 0x000fe20000000000 */
[----:B----4-:R-:W-:-:S13]  /*0940*/  ISETP.NE.AND P1, PT, R0, 0x4, PT ;  /* 0x000000040000780c */ /* 0x010fda0003f25270 */
[----:B------:R-:W-:Y:S05]  /*0950*/  @P1 BRA `(.L_x_12) ;  /* 0x0000000000481947 */ /* 0x000fea0003800000 */
[----:B--23--:R-:W-:Y:S01]  /*0960*/  UMOV UR7, 0x720 ;  /* 0x0000072000077882 */ /* 0x00cfe20000000000 */
[----:B------:R-:W-:Y:S01]  /*0970*/  UMOV UR5, 0x400 ;  /* 0x0000040000057882 */ /* 0x000fe20000000000 */
[----:B------:R-:W-:Y:S01]  /*0980*/  USEL UR7, UR7, 0x620, UP4 ;  /* 0x0000062007077887 */ /* 0x000fe2000a000000 */
        /* <DEDUP_REMOVED lines=10> */
[----:B--2---:R4:W2:Y:S08]  /*0a30*/  SYNCS.EXCH.64 URZ, [UR5+0x80], UR12 ;  /* 0x0000800c05ff75b2 */ /* 0x0048b00008000100 */
[----:B------:R4:W3:Y:S01]  /*0a40*/  SYNCS.EXCH.64 URZ, [UR5+0x90], UR14 ;  /* 0x0000900e05ff75b2 */ /* 0x0008e20008000100 */
[----:B------:R4:W1:Y:S01]  /*0a50*/  SYNCS.EXCH.64 URZ, [UR5+0x88], UR12 ;  /* 0x0000880c05ff75b2 */ /* 0x0008620008000100 */
[----:B------:R4:W1:Y:S02]  /*0a60*/  SYNCS.EXCH.64 URZ, [UR5+0x98], UR14 ;  /* 0x0000980e05ff75b2 */ /* 0x0008640008000100 */
[----:B----4-:R-:W-:Y:S01]  /*0a70*/  NOP ;  /* 0x0000000000007918 */ /* 0x010fe20000000000 */
.L_x_12:
[----:B------:R-:W4:Y:S01]  /*0a80*/  SHFL.IDX PT, R0, R70, RZ, 0x1f ;  /* 0x00001fff46007589 */ /* 0x000f2200000e0000 */
[----:B------:R-:W-:Y:S01]  /*0a90*/  NOP ;  /* 0x0000000000007918 */ /* 0x000fe20000000000 */
[----:B----4-:R-:W-:-:S13]  /*0aa0*/  ISETP.NE.AND P1, PT, R0, 0x5, PT ;  /* 0x000000050000780c */ /* 0x010fda0003f25270 */
[----:B------:R-:W-:Y:S05]  /*0ab0*/  @P1 BRA `(.L_x_13) ;  /* 0x0000000000541947 */ /* 0x000fea0003800000 */
[----:B--23--:R-:W-:Y:S01]  /*0ac0*/  UMOV UR7, 0x400 ;  /* 0x0000040000077882 */ /* 0x00cfe20000000000 */
        /* <DEDUP_REMOVED lines=14> */
[----:B------:R4:W1:Y:S01]  /*0bb0*/  SYNCS.EXCH.64 URZ, [UR7+0xc8], UR4 ;  /* 0x0000c80407ff75b2 */ /* 0x0008620008000100 */
[----:B------:R4:W1:Y:S01]  /*0bc0*/  SYNCS.EXCH.64 URZ, [UR7+0xb0], UR12 ;  /* 0x0000b00c07ff75b2 */ /* 0x0008620008000100 */
[----:B------:R4:W1:Y:S01]  /*0bd0*/  SYNCS.EXCH.64 URZ, [UR7+0xd0], UR4 ;  /* 0x0000d00407ff75b2 */ /* 0x0008620008000100 */
[----:B------:R4:W1:Y:S01]  /*0be0*/  SYNCS.EXCH.64 URZ, [UR7+0xb8], UR12 ;  /* 0x0000b80c07ff75b2 */ /* 0x0008620008000100 */
[----:B------:R4:W1:Y:S02]  /*0bf0*/  SYNCS.EXCH.64 URZ, [UR7+0xd8], UR4 ;  /* 0x0000d80407ff75b2 */ /* 0x0008640008000100 */
[----:B----4-:R-:W-:Y:S01]  /*0c00*/  NOP ;  /* 0x0000000000007918 */ /* 0x010fe20000000000 */
.L_x_13:
[----:B------:R-:W4:Y:S01]  /*0c10*/  SHFL.IDX PT, R0, R70, RZ, 0x1f ;  /* 0x00001fff46007589 */ /* 0x000f2200000e0000 */
[----:B------:R-:W-:Y:S01]  /*0c20*/  ISETP.NE.OR P0, PT, RZ, UR10, !P0 ;  /* 0x0000000aff007c0c */ /* 0x000fe2000c705670 */
        /* <DEDUP_REMOVED lines=12> */
[----:B------:R4:W3:Y:S01]  /*0cf0*/  SYNCS.EXCH.64 URZ, [UR5+0xf0], UR12 ;  /* 0x0000f00c05ff75b2 */ /* 0x0008e20008000100 */
[----:B------:R4:W1:Y:S01]  /*0d00*/  SYNCS.EXCH.64 URZ, [UR5+0xe8], UR12 ;  /* 0x0000e80c05ff75b2 */ /* 0x0008620008000100 */
[----:B------:R4:W1:Y:S02]  /*0d10*/  SYNCS.EXCH.64 URZ, [UR5+0xf8], UR12 ;  /* 0x0000f80c05ff75b2 */ /* 0x0008640008000100 */
[----:B----4-:R-:W-:Y:S01]  /*0d20*/  NOP ;  /* 0x0000000000007918 */ /* 0x010fe20000000000 */
.L_x_14:
[----:B------:R-:W-:Y:S01]  /*0d30*/  VOTEU.ALL UP0, P0 ;  /* 0x0000000000ff7886 */ /* 0x000fe20000000000 */
[----:B--23--:R-:W-:Y:S01]  /*0d40*/  UMOV UR12, 0x20 ;  /* 0x00000020000c7882 */ /* 0x00cfe20000000000 */
[----:B------:R-:W2:Y:S01]  /*0d50*/  LDCU UR5, c[0x0][0x36c] ;  /* 0x00006d80ff0577ac */ /* 0x000ea20008000800 */
[----:B------:R-:W-:Y:S01]  /*0d60*/  NOP ;  /* 0x0000000000007918 */ /* 0x000fe20000000000 */
[----:B------:R-:W-:Y:S01]  /*0d70*/  LOP3.LUT R10, R76, 0x1f, RZ, 0xc0, !PT ;  /* 0x0000001f4c0a7812 */ /* 0x000fe200078ec0ff */
[----:B------:R-:W-:Y:S01]  /*0d80*/  @!UP0 UMOV UR4, 0x400 ;  /* 0x0000040000048882 */ /* 0x000fe20000000000 */
[----:B------:R-:W-:-:S04]  /*0d90*/  @!UP0 UIADD3 UR12, UPT, UPT, -UR12, 0x100000, URZ ;  /* 0x001000000c0c8890 */ /* 0x000fc8000fffe1ff */
[----:B------:R-:W-:Y:S02]  /*0da0*/  @!UP0 USHF.L.U32 UR13, UR12, 0xb, URZ ;  /* 0x0000000b0c0d8899 */ /* 0x000fe400080006ff */
[----:B------:R-:W-:Y:S02]  /*0db0*/  @!UP0 USHF.L.U32 UR12, UR12, 0x1, URZ ;  /* 0x000000010c0c8899 */ /* 0x000fe400080006ff */
[----:B------:R-:W-:Y:S01]  /*0dc0*/  @!UP0 ULEA UR4, UR37, UR4, 0x18 ;  /* 0x0000000425048291 */ /* 0x000fe2000f8ec0ff */
[----:B------:R-:W-:Y:S01]  /*0dd0*/  VOTEU.ALL UP0, P0 ;  /* 0x0000000000ff7886 */ /* 0x000fe20000000000 */
[----:B------:R-:W-:Y:S02]  /*0de0*/  UISETP.NE.AND UP3, UPT, UR10, URZ, UPT ;  /* 0x000000ff0a00728c */ /* 0x000fe4000bf65270 */
[----:B--2---:R-:W-:Y:S01]  /*0df0*/  UISETP.EQ.U32.AND UP1, UPT, UR5, 0x1, UPT ;  /* 0x000000010500788c */ /* 0x004fe2000bf22070 */
[----:B------:R-:W2:Y:S07]  /*0e00*/  FENCE.VIEW.ASYNC.S ;  /* 0x00000000000073c6 */ /* 0x000eae0000000000 */
[----:B--2---:R2:W3:Y:S01]  /*0e10*/  @!UP0 SYNCS.EXCH.64 URZ, [UR4+0x100], UR12 ;  /* 0x0001000c04ff85b2 */ /* 0x0044e20008000100 */
[----:B------:R-:W-:Y:S05]  /*0e20*/  BRA.U !UP1, `(.L_x_15) ;  /* 0x0000000109087547 */ /* 0x000fea000b800000 */
[----:B-1-3--:R-:W-:Y:S01]  /*0e30*/  UCGABAR_ARV ;  /* 0x00000000000079c7 */ /* 0x00afe20008000000 */
[----:B------:R-:W-:Y:S05]  /*0e40*/  BRA `(.L_x_16) ;  /* 0x0000000000047947 */ /* 0x000fea0003800000 */
.L_x_15:
[----:B-1-3--:R-:W-:Y:S01]  /*0e50*/  NOP ;  /* 0x0000000000007918 */ /* 0x00afe20000000000 */
.L_x_16:
[----:B------:R-:W1:Y:S01]  /*0e60*/  S2R R11, SR_CTAID.X ;  /* 0x00000000000b7919 */ /* 0x000e620000002500 */
[----:B------:R-:W-:-:S05]  /*0e70*/  CS2R.32 R64, SR_CgaSize ;  /* 0x0000000000407805 */ /* 0x000fca0000008a00 */
[----:B------:R-:W-:-:S05]  /*0e80*/  IMAD R64, R64, -0xa0, RZ ;  /* 0xffffff6040407824 */ /* 0x000fca00078e02ff */
[----:B------:R-:W-:-:S14]  /*0e90*/  R2UR UR5, R64 ;  /* 0x00000000400572ca */ /* 0x000fdc00000e0000 */
[----:B------:R-:W3:Y:S01]  /*0ea0*/  LDCU UR5, c[0x0][UR5+0x2b0] ;  /* 0x00005600050577ac */ /* 0x000ee20008000800 */
[----:B------:R-:W-:-:S05]  /*0eb0*/  CS2R.32 R0, SR_CgaSize ;  /* 0x0000000000007805 */ /* 0x000fca0000008a00 */
[----:B------:R-:W-:-:S06]  /*0ec0*/  IMAD R0, R0, -0xa0, RZ ;  /* 0xffffff6000007824 */ /* 0x000fcc00078e02ff */
[----:B------:R-:W4:Y:S01]  /*0ed0*/  LDC R0, c[0x0][R0+0x2a0] ;  /* 0x0000a80000007b82 */ /* 0x000f220000000800 */
[----:B------:R-:W-:Y:S01]  /*0ee0*/  PRMT R8, RZ, 0x7610, R8 ;  /* 0x00007610ff087816 */ /* 0x000fe20000000008 */
[----:B------:R-:W3:Y:S01]  /*0ef0*/  S2R R20, SR_CTAID.Y ;  /* 0x0000000000147919 */ /* 0x000ee20000002600 */
[----:B------:R-:W-:-:S05]  /*0f00*/  CS2R.32 R64, SR_CgaSize ;  /* 0x0000000000407805 */ /* 0x000fca0000008a00 */
[----:B------:R-:W-:-:S05]  /*0f10*/  IMAD R64, R64, -0xa0, RZ ;  /* 0xffffff6040407824 */ /* 0x000fca00078e02ff */
[----:B--2---:R-:W-:-:S14]  /*0f20*/  R2UR UR4, R64 ;  /* 0x00000000400472ca */ /* 0x004fdc00000e0000 */
[----:B------:R-:W2:Y:S01]  /*0f30*/  LDCU UR4, c[0x0][UR4+0x2b4] ;  /* 0x00005680040477ac */ /* 0x000ea20008000800 */
[----:B------:R-:W1:Y:S01]  /*0f40*/  LDCU UR11, c[0x0][0xb30] ;  /* 0x00016600ff0b77ac */ /* 0x000e620008000800 */
[----:B------:R-:W3:Y:S01]  /*0f50*/  LDC R9, c[0x0][0xb24] ;  /* 0x0002c900ff097b82 */ /* 0x000ee20000000800 */
[----:B------:R-:W-:Y:S02]  /*0f60*/  UISETP.GT.U32.AND UP0, UPT, UR9, 0xffff, UPT ;  /* 0x0000ffff0900788c */ /* 0x000fe4000bf04070 */
[----:B------:R-:W-:Y:S02]  /*0f70*/  USHF.L.U32 UR7, UR37, 0x9, URZ ;  /* 0x0000000925077899 */ /* 0x000fe400080006ff */
[----:B------:R-:W-:Y:S01]  /*0f80*/  USEL UR12, UR9, 0xffff, !UP0 ;  /* 0x0000ffff090c7887 */ /* 0x000fe2000c000000 */
[----:B------:R-:W-:-:S05]  /*0f90*/  CS2R.32 R62, SR_CgaSize ;  /* 0x00000000003e7805 */ /* 0x000fca0000008a00 */
[----:B------:R-:W-:-:S06]  /*0fa0*/  IMAD R62, R62, -0xa0, RZ ;  /* 0xffffff603e3e7824 */ /* 0x000fcc00078e02ff */
[----:B------:R-:W4:Y:S01]  /*0fb0*/  LDC R62, c[0x0][R62+0x2a4] ;  /* 0x0000a9003e3e7b82 */ /* 0x000f220000000800 */
[----:B------:R-:W-:Y:S02]  /*0fc0*/  ULOP3.LUT UR7, UR7, 0xc00, URZ, 0xc0, !UPT ;  /* 0x00000c0007077892 */ /* 0x000fe4000f8ec0ff */
[----:B------:R-:W-:Y:S02]  /*0fd0*/  ULOP3.LUT UR12, UR12, 0xffff, URZ, 0xc0, !UPT ;  /* 0x0000ffff0c0c7892 */ /* 0x000fe4000f8ec0ff */
[----:B------:R-:W-:-:S03]  /*0fe0*/  UISETP.NE.AND UP2, UPT, UR10, 0x2, UPT ;  /* 0x000000020a00788c */ /* 0x000fc6000bf45270 */
[----:B------:R-:W4:Y:S01]  /*0ff0*/  LDC R26, c[0x0][0xb24] ;  /* 0x0002c900ff1a7b82 */ /* 0x000f220000000800 */
[----:B-1----:R-:W-:Y:S01]  /*1000*/  UISETP.NE.AND UP0, UPT, UR11, 0x1, UPT ;  /* 0x000000010b00788c */ /* 0x002fe2000bf05270 */
[----:B------:R-:W-:Y:S01]  /*1010*/  I2FP.F32.U32 R64, R11 ;  /* 0x0000000b00407245 */ /* 0x000fe20000201000 */
[----:B------:R-:W-:-:S05]  /*1020*/  IMAD.MOV.U32 R21, RZ, RZ, R11 ;  /* 0x000000ffff157224 */ /* 0x000fca00078e000b */
[----:B------:R-:W1:Y:S01]  /*1030*/  S2UR UR36, SR_CTAID.Z ;  /* 0x00000000002479c3 */ /* 0x000e620000002700 */
[----:B---3--:R-:W-:Y:S02]  /*1040*/  ISETP.GE.AND P0, PT, R9, 0x1, PT ;  /* 0x000000010900780c */ /* 0x008fe40003f06270 */
[----:B------:R-:W-:Y:S01]  /*1050*/  I2FP.F32.U32 R3, R20 ;  /* 0x0000001400037245 */ /* 0x000fe20000201000 */
[----:B------:R-:W-:Y:S01]  /*1060*/  FMUL R64, R64, UR5 ;  /* 0x0000000540407c20 */ /* 0x000fe20008400000 */
[----:B------:R-:W-:-:S03]  /*1070*/  USHF.R.U32.HI UR5, URZ, 0x6, UR7 ;  /* 0x00000006ff057899 */ /* 0x000fc60008011607 */
[----:B--2---:R-:W-:Y:S01]  /*1080*/  FMUL R3, R3, UR4 ;  /* 0x0000000403037c20 */ /* 0x004fe20008400000 */
[----:B------:R-:W-:Y:S01]  /*1090*/  UMOV UR4, 0x55 ;  /* 0x0000005500047882 */ /* 0x000fe20000000000 */
[----:B------:R-:W2:Y:S01]  /*10a0*/  F2I.U32.TRUNC.NTZ R64, R64 ;  /* 0x0000004000407305 */ /* 0x000ea2000020f000 */
[----:B------:R-:W-:-:S07]  /*10b0*/  USHF.L.U32 UR4, UR4, UR12, URZ ;  /* 0x0000000c04047299 */ /* 0x000fce00080006ff */
[----:B------:R-:W3:Y:S01]  /*10c0*/  F2I.U32.TRUNC.NTZ R3, R3 ;  /* 0x0000000300037305 */ /* 0x000ee2000020f000 */
[----:B--2---:R-:W-:-:S04]  /*10d0*/  IMAD.MOV R64, RZ, RZ, -R64 ;  /* 0x000000ffff407224 */ /* 0x004fc800078e0a40 */
[----:B----4-:R-:W-:Y:S01]  /*10e0*/  IMAD R64, R0, R64, R11 ;  /* 0x0000004000407224 */ /* 0x010fe200078e020b */
[----:B------:R-:W-:Y:S02]  /*10f0*/  PRMT R0, RZ, 0x7610, R0 ;  /* 0x00007610ff007816 */ /* 0x000fe40000000000 */
[----:B---3--:R-:W-:-:S05]  /*1100*/  IADD3 R3, PT, PT, -R3, RZ, RZ ;  /* 0x000000ff03037210 */ /* 0x008fca0007ffe1ff */
[----:B------:R-:W-:Y:S01]  /*1110*/  IMAD R62, R62, R3, R20 ;  /* 0x000000033e3e7224 */ /* 0x000fe200078e0214 */
[----:B-1----:R-:W-:Y:S06]  /*1120*/  BRA.U UP3, `(.L_x_17) ;  /* 0x0000000103587547 */ /* 0x002fec000b800000 */
[----:B------:R-:W-:-:S04]  /*1130*/  ISETP.GT.U32.AND P1, PT, R64, 0x1, PT ;  /* 0x000000014000780c */ /* 0x000fc80003f24070 */
[C---:B------:R-:W-:Y:S02]  /*1140*/  ISETP.NE.AND P4, PT, R62.reuse, RZ, P1 ;  /* 0x000000ff3e00720c */ /* 0x040fe40000f85270 */
[C---:B------:R-:W-:Y:S02]  /*1150*/  ISETP.NE.AND P3, PT, R62.reuse, 0x1, P1 ;  /* 0x000000013e00780c */ /* 0x040fe40000f65270 */
[C---:B------:R-:W-:Y:S02]  /*1160*/  ISETP.NE.AND P2, PT, R62.reuse, 0x2, P1 ;  /* 0x000000023e00780c */ /* 0x040fe40000f45270 */
[----:B------:R-:W-:Y:S02]  /*1170*/  ISETP.NE.AND P1, PT, R62, 0x3, P1 ;  /* 0x000000033e00780c */ /* 0x000fe40000f25270 */
[----:B------:R-:W-:Y:S02]  /*1180*/  SEL R2, RZ, 0x1, P4 ;  /* 0x00000001ff027807 */ /* 0x000fe40002000000 */
[----:B------:R-:W-:-:S02]  /*1190*/  SEL R3, RZ, 0x4, P3 ;  /* 0x00000004ff037807 */ /* 0x000fc40001800000 */
[----:B------:R-:W-:Y:S02]  /*11a0*/  SEL R0, RZ, 0x10, P2 ;  /* 0x00000010ff007807 */ /* 0x000fe40001000000 */
[----:B------:R-:W-:Y:S02]  /*11b0*/  SEL R7, RZ, 0x40, P1 ;  /* 0x00000040ff077807 */ /* 0x000fe40000800000 */
[----:B------:R-:W-:Y:S02]  /*11c0*/  SEL R4, RZ, 0x2, P4 ;  /* 0x00000002ff047807 */ /* 0x000fe40002000000 */
[----:B------:R-:W-:Y:S02]  /*11d0*/  IADD3 R0, PT, PT, R0, R3, R2 ;  /* 0x0000000300007210 */ /* 0x000fe40007ffe002 */
[----:B------:R-:W-:Y:S02]  /*11e0*/  SEL R5, RZ, 0x8, P3 ;  /* 0x00000008ff057807 */ /* 0x000fe40001800000 */
[----:B------:R-:W-:Y:S01]  /*11f0*/  IADD3 R4, PT, PT, R4, R7, R0 ;  /* 0x0000000704047210 */ /* 0x000fe20007ffe000 */
[----:B------:R-:W-:Y:S01]  /*1200*/  IMAD.MOV.U32 R0, RZ, RZ, 0x3 ;  /* 0x00000003ff007424 */ /* 0x000fe200078e00ff */
[----:B------:R-:W-:-:S02]  /*1210*/  SEL R2, RZ, 0x20, P2 ;  /* 0x00000020ff027807 */ /* 0x000fc40001000000 */
[----:B------:R-:W-:Y:S02]  /*1220*/  LOP3.LUT R3, R64, 0xfffffffe, RZ, 0xc0, !PT ;  /* 0xfffffffe40037812 */ /* 0x000fe400078ec0ff */
[----:B------:R-:W-:Y:S02]  /*1230*/  IADD3 R5, PT, PT, R2, R5, R4 ;  /* 0x0000000502057210 */ /* 0x000fe40007ffe004 */
[----:B------:R-:W-:Y:S01]  /*1240*/  SEL R2, RZ, 0x80, P1 ;  /* 0x00000080ff027807 */ /* 0x000fe20000800000 */
[----:B------:R-:W-:-:S04]  /*1250*/  IMAD R3, R62, 0x2, R3 ;  /* 0x000000023e037824 */ /* 0x000fc800078e0203 */
[----:B------:R-:W-:Y:S01]  /*1260*/  IMAD.IADD R2, R5, 0x1, R2 ;  /* 0x0000000105027824 */ /* 0x000fe200078e0202 */
[----:B------:R-:W-:-:S04]  /*1270*/  SHF.L.U32 R0, R0, R3, RZ ;  /* 0x0000000300007219 */ /* 0x000fc800000006ff */
[----:B------:R-:W-:Y:S02]  /*1280*/  PRMT R8, R2, 0x7610, R8 ;  /* 0x0000761002087816 */ /* 0x000fe40000000008 */
.L_x_17:
[----:B------:R-:W-:Y:S05]  /*1290*/  @!P0 BRA `(.L_x_18) ;  /* 0x0000000000b88947 */ /* 0x000fea0003800000 */
[----:B------:R-:W1:Y:S01]  /*12a0*/  LDC.64 R4, c[0x0][0xb18] ;  /* 0x0002c600ff047b82 */ /* 0x000e620000000a00 */
[----:B------:R-:W-:-:S07]  /*12b0*/  ISETP.NE.AND P0, PT, R9, 0x1, PT ;  /* 0x000000010900780c */ /* 0x000fce0003f05270 */
[----:B------:R-:W2:Y:S08]  /*12c0*/  LDC R14, c[0x0][0xb0c] ;  /* 0x0002c300ff0e7b82 */ /* 0x000eb00000000800 */
[----:B------:R-:W3:Y:S08]  /*12d0*/  LDC R13, c[0x0][0x370] ;  /* 0x0000dc00ff0d7b82 */ /* 0x000ef00000000800 */
[----:B------:R-:W4:Y:S01]  /*12e0*/  LDC R16, c[0x0][0x374] ;  /* 0x0000dd00ff107b82 */ /* 0x000f220000000800 */
[----:B-1----:R-:W-:-:S07]  /*12f0*/  ISETP.NE.AND P1, PT, R4, 0x1, PT ;  /* 0x000000010400780c */ /* 0x002fce0003f25270 */
[----:B------:R-:W3:Y:S01]  /*1300*/  LDC.64 R6, c[0x0][0xb10] ;  /* 0x0002c400ff067b82 */ /* 0x000ee20000000a00 */
[----:B--2---:R-:W-:-:S07]  /*1310*/  ISETP.NE.AND P2, PT, R14, 0x1, PT ;  /* 0x000000010e00780c */ /* 0x004fce0003f45270 */
[----:B------:R-:W1:Y:S08]  /*1320*/  LDC R12, c[0x0][0xb20] ;  /* 0x0002c800ff0c7b82 */ /* 0x000e700000000800 */
[----:B------:R-:W2:Y:S01]  /*1330*/  LDC.64 R2, c[0x0][0xb28] ;  /* 0x0002ca00ff027b82 */ /* 0x000ea20000000a00 */
[----:B----4-:R-:W-:-:S04]  /*1340*/  IMAD.HI.U32 R15, R16, R5, RZ ;  /* 0x00000005100f7227 */ /* 0x010fc800078e00ff */
[----:B------:R-:W-:-:S04]  /*1350*/  IMAD.HI.U32 R5, R20, R5, RZ ;  /* 0x0000000514057227 */ /* 0x000fc800078e00ff */
[----:B---3--:R-:W-:-:S04]  /*1360*/  IMAD.HI.U32 R18, R13, R6, RZ ;  /* 0x000000060d127227 */ /* 0x008fc800078e00ff */
[C---:B------:R-:W-:Y:S01]  /*1370*/  IMAD.HI.U32 R22, R11.reuse, R6, RZ ;  /* 0x000000060b167227 */ /* 0x040fe200078e00ff */
[-C--:B------:R-:W-:Y:S02]  /*1380*/  @P2 SHF.R.U32.HI R13, RZ, R7.reuse, R18 ;  /* 0x00000007ff0d2219 */ /* 0x080fe40000011612 */
[-C--:B-1----:R-:W-:Y:S02]  /*1390*/  @P1 SHF.R.U32.HI R16, RZ, R12.reuse, R15 ;  /* 0x0000000cff101219 */ /* 0x082fe4000001160f */
[----:B------:R-:W-:Y:S02]  /*13a0*/  SHF.R.U32.HI R5, RZ, R12, R5 ;  /* 0x0000000cff057219 */ /* 0x000fe40000011605 */
[----:B------:R-:W-:Y:S02]  /*13b0*/  SHF.R.U32.HI R22, RZ, R7, R22 ;  /* 0x00000007ff167219 */ /* 0x000fe40000011616 */
[----:B------:R-:W-:Y:S01]  /*13c0*/  SEL R5, R20, R5, !P1 ;  /* 0x0000000514057207 */ /* 0x000fe20004800000 */
[----:B--2---:R-:W-:Y:S01]  /*13d0*/  IMAD.HI.U32 R18, R16, R2, RZ ;  /* 0x0000000210127227 */ /* 0x004fe200078e00ff */
[----:B------:R-:W-:-:S02]  /*13e0*/  SEL R21, R11, R22, !P2 ;  /* 0x000000160b157207 */ /* 0x000fc40005000000 */
[----:B------:R-:W-:Y:S01]  /*13f0*/  IADD3 R7, PT, PT, -R5, RZ, RZ ;  /* 0x000000ff05077210 */ /* 0x000fe20007ffe1ff */
[----:B------:R-:W-:Y:S01]  /*1400*/  IMAD.HI.U32 R6, R13, R2, RZ ;  /* 0x000000020d067227 */ /* 0x000fe200078e00ff */
[----:B------:R-:W-:-:S03]  /*1410*/  @P0 SHF.R.U32.HI R16, RZ, R3, R18 ;  /* 0x00000003ff100219 */ /* 0x000fc60000011612 */
[----:B------:R-:W-:Y:S01]  /*1420*/  IMAD R7, R4, R7, R20 ;  /* 0x0000000704077224 */ /* 0x000fe200078e0214 */
[----:B------:R-:W-:Y:S01]  /*1430*/  @P0 SHF.R.U32.HI R13, RZ, R3, R6 ;  /* 0x00000003ff0d0219 */ /* 0x000fe20000011606 */
[----:B------:R-:W-:-:S04]  /*1440*/  IMAD R16, R16, R9, RZ ;  /* 0x0000000910107224 */ /* 0x000fc800078e02ff */
[----:B------:R-:W-:Y:S01]  /*1450*/  IMAD R6, R13, R9, RZ ;  /* 0x000000090d067224 */ /* 0x000fe200078e02ff */
[----:B------:R-:W-:-:S04]  /*1460*/  ISETP.GE.AND P1, PT, R5, R16, PT ;  /* 0x000000100500720c */ /* 0x000fc80003f26270 */
[----:B------:R-:W-:Y:S01]  /*1470*/  ISETP.GE.OR P1, PT, R21, R6, P1 ;  /* 0x000000061500720c */ /* 0x000fe20000f26670 */
[----:B------:R-:W-:-:S05]  /*1480*/  IMAD.HI.U32 R6, R5, R2, RZ ;  /* 0x0000000205067227 */ /* 0x000fca00078e00ff */
[----:B------:R-:W-:-:S04]  /*1490*/  SHF.R.U32.HI R6, RZ, R3, R6 ;  /* 0x00000003ff067219 */ /* 0x000fc80000011606 */
[----:B------:R-:W-:-:S03]  /*14a0*/  SEL R6, R5, R6, !P0 ;  /* 0x0000000605067207 */ /* 0x000fc60004000000 */
[----:B------:R-:W-:Y:S01]  /*14b0*/  @!P1 IMAD.HI.U32 R12, R21, R2, RZ ;  /* 0x00000002150c9227 */ /* 0x000fe200078e00ff */
[----:B------:R-:W-:-:S04]  /*14c0*/  IADD3 R2, PT, PT, -R6, RZ, RZ ;  /* 0x000000ff06027210 */ /* 0x000fc80007ffe1ff */
[----:B------:R-:W-:Y:S01]  /*14d0*/  @!P1 SHF.R.U32.HI R12, RZ, R3, R12 ;  /* 0x00000003ff0c9219 */ /* 0x000fe2000001160c */
[----:B------:R-:W-:-:S03]  /*14e0*/  IMAD R2, R9, R2, R5 ;  /* 0x0000000209027224 */ /* 0x000fc600078e0205 */
[----:B------:R-:W-:-:S05]  /*14f0*/  @!P1 SEL R3, R21, R12, !P0 ;  /* 0x0000000c15039207 */ /* 0x000fca0004000000 */
[--C-:B------:R-:W-:Y:S02]  /*1500*/  @!P1 IMAD.IADD R6, R6, 0x1, -R3.reuse ;  /* 0x0000000106069824 */ /* 0x100fe400078e0a03 */
[----:B------:R-:W-:Y:S01]  /*1510*/  @!P1 IMAD R3, R2, R13, R3 ;  /* 0x0000000d02039224 */ /* 0x000fe200078e0203 */
[----:B------:R-:W-:Y:S01]  /*1520*/  IADD3 R2, PT, PT, -R21, RZ, RZ ;  /* 0x000000ff15027210 */ /* 0x000fe20007ffe1ff */
[----:B------:R-:W-:Y:S02]  /*1530*/  @!P1 IMAD R5, R6, R9, R21 ;  /* 0x0000000906059224 */ /* 0x000fe400078e0215 */
[----:B------:R-:W-:Y:S02]  /*1540*/  @!P1 IMAD.MOV.U32 R21, RZ, RZ, R3 ;  /* 0x000000ffff159224 */ /* 0x000fe400078e0003 */
[----:B------:R-:W-:Y:S02]  /*1550*/  IMAD R2, R14, R2, R11 ;  /* 0x000000020e027224 */ /* 0x000fe400078e020b */
[----:B------:R-:W-:-:S02]  /*1560*/  IMAD R20, R5, R4, R7 ;  /* 0x0000000405147224 */ /* 0x000fc400078e0207 */
[----:B------:R-:W-:Y:S02]  /*1570*/  IMAD R21, R21, R14, R2 ;  /* 0x0000000e15157224 */ /* 0x000fe400078e0202 */
.L_x_18:
[----:B------:R-:W-:Y:S05]  /*1580*/  BRA.U UP0, `(.L_x_19) ;  /* 0x0000000100407547 */ /* 0x000fea000b800000 */
[----:B------:R-:W1:Y:S08]  /*1590*/  LDC.64 R4, c[0x0][0xb10] ;  /* 0x0002c400ff047b82 */ /* 0x000e700000000a00 */
[----:B------:R-:W2:Y:S08]  /*15a0*/  LDC.64 R2, c[0x0][0xb18] ;  /* 0x0002c600ff027b82 */ /* 0x000eb00000000a00 */
[----:B------:R-:W3:Y:S08]  /*15b0*/  LDC R6, c[0x0][0xb20] ;  /* 0x0002c800ff067b82 */ /* 0x000ef00000000800 */
[----:B------:R-:W4:Y:S01]  /*15c0*/  LDC R12, c[0x0][0xb0c] ;  /* 0x0002c300ff0c7b82 */ /* 0x000f220000000800 */
[----:B-1----:R-:W-:-:S05]  /*15d0*/  IMAD.HI.U32 R4, R21, R4, RZ ;  /* 0x0000000415047227 */ /* 0x002fca00078e00ff */
[----:B------:R-:W-:Y:S01]  /*15e0*/  SHF.R.U32.HI R4, RZ, R5, R4 ;  /* 0x00000005ff047219 */ /* 0x000fe20000011604 */
[----:B--2---:R-:W-:Y:S01]  /*15f0*/  IMAD.HI.U32 R3, R20, R3, RZ ;  /* 0x0000000314037227 */ /* 0x004fe200078e00ff */
[----:B------:R-:W-:-:S04]  /*1600*/  ISETP.NE.AND P0, PT, R2, 0x1, PT ;  /* 0x000000010200780c */ /* 0x000fc80003f05270 */
[----:B---3--:R-:W-:-:S04]  /*1610*/  SHF.R.U32.HI R3, RZ, R6, R3 ;  /* 0x00000006ff037219 */ /* 0x008fc80000011603 */
[----:B------:R-:W-:Y:S02]  /*1620*/  SEL R3, R20, R3, !P0 ;  /* 0x0000000314037207 */ /* 0x000fe40004000000 */
[----:B----4-:R-:W-:-:S04]  /*1630*/  ISETP.NE.AND P1, PT, R12, 0x1, PT ;  /* 0x000000010c00780c */ /* 0x010fc80003f25270 */
[----:B------:R-:W-:-:S05]  /*1640*/  SEL R6, R21, R4, !P1 ;  /* 0x0000000415067207 */ /* 0x000fca0004800000 */
[----:B------:R-:W-:Y:S02]  /*1650*/  IMAD.IADD R4, R3, 0x1, -R6 ;  /* 0x0000000103047824 */ /* 0x000fe400078e0a06 */
[----:B------:R-:W-:Y:S02]  /*1660*/  IMAD.IADD R3, R6, 0x1, -R3 ;  /* 0x0000000106037824 */ /* 0x000fe400078e0a03 */
[----:B------:R-:W-:Y:S02]  /*1670*/  IMAD R21, R4, R12, R21 ;  /* 0x0000000c04157224 */ /* 0x000fe400078e0215 */
[----:B------:R-:W-:Y:S02]  /*1680*/  IMAD R20, R3, R2, R20 ;  /* 0x0000000203147224 */ /* 0x000fe400078e0214 */
.L_x_19:
[----:B------:R-:W-:Y:S05]  /*1690*/  BRA.U !UP1, `(.L_x_20) ;  /* 0x00000001090c7547 */ /* 0x000fea000b800000 */
[----:B------:R-:W-:Y:S01]  /*16a0*/  UCGABAR_WAIT ;  /* 0x0000000000007dc7 */ /* 0x000fe20008000000 */
[----:B------:R-:W-:Y:S01]  /*16b0*/  CCTL.IVALL ;  /* 0x00000000ff00798f */ /* 0x000fe20002000000 */
[----:B------:R-:W-:Y:S05]  /*16c0*/  BRA `(.L_x_21) ;  /* 0x0000000000047947 */ /* 0x000fea0003800000 */
.L_x_20:
[----:B------:R-:W-:Y:S06]  /*16d0*/  BAR.SYNC.DEFER_BLOCKING 0x0 ;  /* 0x0000000000007b1d */ /* 0x000fec0000010000 */
.L_x_21:
[----:B------:R-:W-:Y:S05]  /*16e0*/  BRA.U UP2, `(.L_x_22) ;  /* 0x0000001102987547 */ /* 0x000fea000b800000 */
[----:B------:R-:W1:Y:S01]  /*16f0*/  LDCU UR13, c[0x0][0x38c] ;  /* 0x00007180ff0d77ac */ /* 0x000e620008000800 */
[----:B------:R-:W2:Y:S01]  /*1700*/  LDC R9, c[0x0][0x370] ;  /* 0x0000dc00ff097b82 */ /* 0x000ea20000000800 */
[----:B------:R-:W-:Y:S01]  /*1710*/  IMAD.SHL.U32 R16, R11, 0x40, RZ ;  /* 0x000000400b107824 */ /* 0x000fe200078e00ff */
[----:B------:R-:W-:Y:S01]  /*1720*/  PLOP3.LUT P1, PT, PT, PT, UP4, 0x80, 0x8 ;  /* 0x000000000008781c */ /* 0x000fe20003f2f048 */
[----:B------:R-:W-:Y:S01]  /*1730*/  HFMA2 R12, -RZ, RZ, 0, 0 ;  /* 0x00000000ff0c7431 */ /* 0x000fe200000001ff */
[----:B------:R-:W-:Y:S01]  /*1740*/  UISETP.NE.AND UP1, UPT, UR10, URZ, UPT ;  /* 0x000000ff0a00728c */ /* 0x000fe2000bf25270 */
[----:B------:R-:W-:Y:S01]  /*1750*/  ISETP.NE.AND P4, PT, R10, RZ, P5 ;  /* 0x000000ff0a00720c */ /* 0x000fe20002f85270 */
[----:B------:R-:W-:Y:S01]  /*1760*/  IMAD.MOV.U32 R15, RZ, RZ, 0x1 ;  /* 0x00000001ff0f7424 */ /* 0x000fe200078e00ff */
[----:B------:R-:W-:Y:S01]  /*1770*/  PLOP3.LUT P1, PT, P1, PT, PT, 0x8, 0x80 ;  /* 0x000000000080781c */ /* 0x000fe20000f2e170 */
[----:B------:R-:W3:Y:S01]  /*1780*/  LDC R0, c[0x0][0x374] ;  /* 0x0000dd00ff007b82 */ /* 0x000ee20000000800 */
[----:B------:R-:W-:Y:S01]  /*1790*/  IMAD.MOV.U32 R14, RZ, RZ, RZ ;  /* 0x000000ffff0e7224 */ /* 0x000fe200078e00ff */
[----:B------:R-:W-:Y:S01]  /*17a0*/  MOV R8, 0x1 ;  /* 0x0000000100087802 */ /* 0x000fe20000000f00 */
[----:B------:R-:W-:Y:S01]  /*17b0*/  IMAD.MOV.U32 R10, RZ, RZ, RZ ;  /* 0x000000ffff0a7224 */ /* 0x000fe200078e00ff */
[----:B------:R-:W-:Y:S01]  /*17c0*/  LOP3.LUT R16, R16, 0x40, RZ, 0xc0, !PT ;  /* 0x0000004010107812 */ /* 0x000fe200078ec0ff */
[----:B------:R-:W4:Y:S01]  /*17d0*/  LDCU.64 UR22, c[0x0][0x348] ;  /* 0x00006900ff1677ac */ /* 0x000f220008000a00 */
[----:B-1----:R-:W-:-:S02]  /*17e0*/  UIADD3 UR8, UPT, UPT, UR13, 0x3f, URZ ;  /* 0x0000003f0d087890 */ /* 0x002fc4000fffe0ff */
[----:B------:R-:W-:Y:S02]  /*17f0*/  USEL UR25, UR6, 0x2, UP1 ;  /* 0x0000000206197887 */ /* 0x000fe40008800000 */
[----:B------:R-:W-:Y:S01]  /*1800*/  USHF.R.S32.HI UR15, URZ, 0x1f, UR8 ;  /* 0x0000001fff0f7899 */ /* 0x000fe20008011408 */
[----:B------:R-:W-:-:S03]  /*1810*/  UMOV UR26, URZ ;  /* 0x000000ff001a7c82 */ /* 0x000fc60008000000 */
[----:B------:R-:W-:Y:S02]  /*1820*/  ULEA.HI UR15, UR15, UR8, URZ, 0x6 ;  /* 0x000000080f0f7291 */ /* 0x000fe4000f8f30ff */
[----:B------:R-:W-:Y:S02]  /*1830*/  UIADD3 UR8, UPT, UPT, UR13, -0x1, URZ ;  /* 0xffffffff0d087890 */ /* 0x000fe4000fffe0ff */
[----:B------:R-:W-:Y:S02]  /*1840*/  USHF.R.S32.HI UR15, URZ, 0x6, UR15 ;  /* 0x00000006ff0f7899 */ /* 0x000fe4000801140f */
[----:B------:R-:W-:Y:S02]  /*1850*/  UISETP.GE.U32.AND UP2, UPT, UR8, -0x7f, UPT ;  /* 0xffffff810800788c */ /* 0x000fe4000bf46070 */
[----:B------:R-:W-:Y:S02]  /*1860*/  UISETP.LT.U32.AND UP0, UPT, UR15, 0x3, UPT ;  /* 0x000000030f00788c */ /* 0x000fe4000bf01070 */
[----:B------:R-:W-:-:S02]  /*1870*/  UIADD3 UR13, UPT, UPT, UR13, 0x7e, URZ ;  /* 0x0000007e0d0d7890 */ /* 0x000fc4000fffe0ff */
[----:B------:R-:W-:-:S04]  /*1880*/  USEL UR14, UR15, 0x3, UP0 ;  /* 0x000000030f0e7887 */ /* 0x000fc80008000000 */
[----:B------:R-:W-:Y:S02]  /*1890*/  UIADD3 UR24, UPT, UPT, UR14, -0x1, URZ ;  /* 0xffffffff0e187890 */ /* 0x000fe4000fffe0ff */
[----:B------:R-:W-:Y:S02]  /*18a0*/  @UP2 UIADD3 UR24, UPT, UPT, UR14, URZ, URZ ;  /* 0x000000ff0e182290 */ /* 0x000fe4000fffe0ff */
[----:B------:R-:W-:Y:S02]  /*18b0*/  UIADD3 UR27, UPT, UPT, UR15, -UR14, URZ ;  /* 0x8000000e0f1b7290 */ /* 0x000fe4000fffe0ff */
[----:B------:R-:W-:Y:S02]  /*18c0*/  UIADD3 UR21, UPT, UPT, UR24, 0x1, URZ ;  /* 0x0000000118157890 */ /* 0x000fe4000fffe0ff */
[----:B--2-4-:R-:W-:-:S12]  /*18d0*/  UIADD3 UR24, UPT, UPT, -UR24, URZ, URZ ;  /* 0x000000ff18187290 */ /* 0x014fd8000fffe1ff */
.L_x_42:
[----:B------:R-:W-:Y:S01]  /*18e0*/  UISETP.NE.AND UP0, UPT, UR37, URZ, UPT ;  /* 0x000000ff2500728c */ /* 0x000fe2000bf05270 */
[----:B------:R-:W1:Y:S08]  /*18f0*/  S2UR UR37, SR_CgaCtaId ;  /* 0x00000000002579c3 */ /* 0x000e700000008800 */
[----:B------:R-:W-:Y:S05]  /*1900*/  BRA.U UP0, `(.L_x_23) ;  /* 0x0000000100347547 */ /* 0x000fea000b800000 */
[----:B------:R-:W2:Y:S01]  /*1910*/  S2R R2, SR_CgaCtaId ;  /* 0x0000000000027919 */ /* 0x000ea20000008800 */
[----:B------:R-:W-:-:S04]  /*1920*/  MOV R3, 0x400 ;  /* 0x0000040000037802 */ /* 0x000fc80000000f00 */
[----:B--2---:R-:W-:Y:S02]  /*1930*/  LEA R3, R2, R3, 0x18 ;  /* 0x0000000302037211 */ /* 0x004fe400078ec0ff */
[----:B------:R-:W-:-:S03]  /*1940*/  SHF.L.U32 R2, R8, 0x1f, RZ ;  /* 0x0000001f08027819 */ /* 0x000fc600000006ff */
[----:B------:R-:W-:-:S04]  /*1950*/  IMAD R3, R10, 0x8, R3 ;  /* 0x000000080a037824 */ /* 0x000fc800078e0203 */
[----:B------:R-:W2:Y:S02]  /*1960*/  SYNCS.PHASECHK.TRANS64.TRYWAIT P0, [R3+URZ+0xf0], R2 ;  /* 0x0000f002030075a7 */ /* 0x000ea400080011ff */
[----:B--2---:R-:W-:Y:S05]  /*1970*/  @!P0 BRA `(.L_x_24) ;  /* 0x0000006c00d88947 */ /* 0x004fea0003800000 */
.L_x_148:
[----:B------:R-:W-:Y:S01]  /*1980*/  VIADD R10, R10, 0x1 ;  /* 0x000000010a0a7836 */ /* 0x000fe20000000000 */
[----:B------:R2:W-:Y:S04]  /*1990*/  SYNCS.ARRIVE.TRANS64.A1T0 RZ, [R3+URZ+0xe0], RZ ;  /* 0x0000e0ff03ff79a7 */ /* 0x0005e800081000ff */
[----:B------:R-:W-:-:S04]  /*19a0*/  ISETP.NE.AND P0, PT, R10, 0x2, PT ;  /* 0x000000020a00780c */ /* 0x000fc80003f05270 */
[----:B------:R-:W-:Y:S02]  /*19b0*/  SEL R10, R10, RZ, P0 ;  /* 0x000000ff0a0a7207 */ /* 0x000fe40000000000 */
[----:B--2---:R-:W-:-:S04]  /*19c0*/  SEL R3, RZ, 0x1, P0 ;  /* 0x00000001ff037807 */ /* 0x004fc80000000000 */
[----:B------:R-:W-:-:S07]  /*19d0*/  LOP3.LUT R8, R8, R3, RZ, 0x3c, !PT ;  /* 0x0000000308087212 */ /* 0x000fce00078e3cff */
.L_x_23:
[----:B------:R-:W-:Y:S01]  /*19e0*/  UMOV UR6, 0x400 ;  /* 0x0000040000067882 */ /* 0x000fe20000000000 */
[----:B------:R-:W-:Y:S01]  /*19f0*/  LEA.HI R3, R21, R21, RZ, 0x1 ;  /* 0x0000001515037211 */ /* 0x000fe200078f08ff */
[----:B-1----:R-:W-:Y:S01]  /*1a00*/  ULEA UR6, UR37, UR6, 0x18 ;  /* 0x0000000625067291 */ /* 0x002fe2000f8ec0ff */
[----:B------:R-:W-:Y:S01]  /*1a10*/  SHF.L.U32 R2, R15, 0x1f, RZ ;  /* 0x0000001f0f027819 */ /* 0x000fe200000006ff */
[----:B------:R-:W-:Y:S01]  /*1a20*/  UISETP.GE.U32.AND UP0, UPT, UR13, 0x7f, UPT ;  /* 0x0000007f0d00788c */ /* 0x000fe2000bf06070 */
[C---:B------:R-:W-:Y:S01]  /*1a30*/  R2UR UR9, R16.reuse ;  /* 0x00000000100972ca */ /* 0x040fe200000e0000 */
[----:B------:R-:W-:Y:S01]  /*1a40*/  ULEA UR8, UR26, UR6, 0x3 ;  /* 0x000000061a087291 */ /* 0x000fe2000f8e18ff */
[----:B------:R-:W-:Y:S01]  /*1a50*/  IMAD.SHL.U32 R3, R3, 0x40, RZ ;  /* 0x0000004003037824 */ /* 0x000fe200078e00ff */
[----:B------:R-:W-:Y:S01]  /*1a60*/  R2UR UR10, R16 ;  /* 0x00000000100a72ca */ /* 0x000fe200000e0000 */
[----:B------:R-:W-:-:S03]  /*1a70*/  UMOV UR28, URZ ;  /* 0x000000ff001c7c82 */ /* 0x000fc60008000000 */
[----:B------:R-:W-:-:S03]  /*1a80*/  R2UR UR34, R3 ;  /* 0x00000000032272ca */ /* 0x000fc600000e0000 */
[----:B------:R1:W2:Y:S01]  /*1a90*/  SYNCS.PHASECHK.TRANS64.TRYWAIT P0, [UR8+0x18], R2 ;  /* 0x00001802ff0075a7 */ /* 0x0002a20008001108 */
[----:B------:R-:W-:-:S09]  /*1aa0*/  R2UR UR8, R20 ;  /* 0x00000000140872ca */ /* 0x000fd200000e0000 */
[----:B------:R-:W-:-:S04]  /*1ab0*/  ULOP3.LUT UR34, UR9, 0xffffff80, UR34, 0xf8, !UPT ;  /* 0xffffff8009227892 */ /* 0x000fc8000f8ef822 */
[----:B------:R-:W-:Y:S01]  /*1ac0*/  ULEA UR10, UR8, UR10, 0x7 ;  /* 0x0000000a080a7291 */ /* 0x000fe2000f8e38ff */
[----:B------:R-:W-:Y:S11]  /*1ad0*/  BRA.U !UP0, `(.L_x_25) ;  /* 0x0000000108c87547 */ /* 0x000ff6000b800000 */
[----:B------:R-:W-:Y:S01]  /*1ae0*/  UMOV UR16, UR24 ;  /* 0x0000001800107c82 */ /* 0x000fe20008000000 */
[----:B------:R-:W-:Y:S01]  /*1af0*/  UMOV UR20, UR26 ;  /* 0x0000001a00147c82 */ /* 0x000fe20008000000 */
[----:B------:R-:W-:Y:S01]  /*1b00*/  UMOV UR11, URZ ;  /* 0x000000ff000b7c82 */ /* 0x000fe20008000000 */
[----:B------:R-:W-:-:S05]  /*1b10*/  UMOV UR35, UR5 ;  /* 0x0000000500237c82 */ /* 0x000fca0008000000 */
.L_x_31:
[----:B------:R-:W-:Y:S01]  /*1b20*/  ULEA UR33, UR20, UR6, 0x3 ;  /* 0x0000000614217291 */ /* 0x000fe2000f8e18ff */
[----:B------:R-:W-:Y:S01]  /*1b30*/  @P5 MOV R3, 0x8000 ;  /* 0x0000800000035802 */ /* 0x000fe20000000f00 */
[----:B-12---:R-:W-:Y:S10]  /*1b40*/  @P0 BRA `(.L_x_26) ;  /* 0x00000000000c0947 */ /* 0x006ff40003800000 */
[----:B------:R-:W-:-:S04]  /*1b50*/  SHF.L.U32 R5, R15, 0x1f, RZ ;  /* 0x0000001f0f057819 */ /* 0x000fc800000006ff */
[----:B------:R-:W2:Y:S02]  /*1b60*/  SYNCS.PHASECHK.TRANS64.TRYWAIT P0, [UR33+0x18], R5 ;  /* 0x00001805ff0075a7 */ /* 0x000ea40008001121 */
[----:B--2---:R-:W-:Y:S05]  /*1b70*/  @!P0 BRA `(.L_x_27) ;  /* 0x0000006c006c8947 */ /* 0x004fea0003800000 */
.L_x_26:
[----:B------:R2:W-:Y:S01]  /*1b80*/  @P5 SYNCS.ARRIVE.TRANS64 RZ, [UR33], R3 ;  /* 0x00000003ffff59a7 */ /* 0x0005e20008000021 */
[----:B------:R-:W-:Y:S02]  /*1b90*/  ULOP3.LUT UR8, UR25, 0x2, URZ, 0xfc, !UPT ;  /* 0x0000000219087892 */ /* 0x000fe4000f8efcff */
[----:B------:R-:W-:Y:S02]  /*1ba0*/  UIADD3 UR16, UPT, UPT, UR16, 0x1, URZ ;  /* 0x0000000110107890 */ /* 0x000fe4000fffe0ff */
[----:B------:R-:W-:Y:S02]  /*1bb0*/  UISETP.NE.AND UP0, UPT, UR8, 0x2, UPT ;  /* 0x000000020800788c */ /* 0x000fe4000bf05270 */
[----:B------:R-:W-:-:S07]  /*1bc0*/  UISETP.NE.AND UP2, UPT, UR16, 0x1, UPT ;  /* 0x000000011000788c */ /* 0x000fce000bf45270 */
[----:B------:R-:W-:Y:S05]  /*1bd0*/  BRA.U UP0, `(.L_x_28) ;  /* 0x0000000100047547 */ /* 0x000fea000b800000 */
[----:B------:R-:W-:Y:S05]  /*1be0*/  BPT.TRAP 0x1 ;  /* 0x000000040000795c */ /* 0x000fea0000300000 */
.L_x_28:
[----:B------:R-:W-:Y:S04]  /*1bf0*/  BSSY.RECONVERGENT B0, `(.L_x_29) ;  /* 0x0000003000007945 */ /* 0x000fe80003800200 */
[----:B------:R-:W-:Y:S05]  /*1c00*/  @!P4 BRA `(.L_x_30) ;  /* 0x000000000004c947 */ /* 0x000fea0003800000 */
[----:B------:R-:W-:Y:S05]  /*1c10*/  BPT.TRAP 0x1 ;  /* 0x000000040000795c */ /* 0x000fea0000300000 */
.L_x_30:
[----:B------:R-:W-:Y:S05]  /*1c20*/  BSYNC.RECONVERGENT B0 ;  /* 0x0000000000007941 */ /* 0x000fea0003800200 */
.L_x_29:
[----:B------:R-:W-:Y:S02]  /*1c30*/  UIADD3 UR26, UPT, UPT, UR20, 0x1, URZ ;  /* 0x00000001141a7890 */ /* 0x000fe4000fffe0ff */
[----:B------:R-:W-:Y:S02]  /*1c40*/  UIADD3 UR38, UP1, UPT, UR22, 0x80, URZ ;  /* 0x0000008016267890 */ /* 0x000fe4000ff3e0ff */
[----:B------:R-:W-:Y:S02]  /*1c50*/  UISETP.NE.AND UP0, UPT, UR26, 0x3, UPT ;  /* 0x000000031a00788c */ /* 0x000fe4000bf05270 */
[----:B------:R-:W-:Y:S02]  /*1c60*/  ULOP3.LUT UR33, UR33, 0xfefffff8, URZ, 0xc0, !UPT ;  /* 0xfefffff821217892 */ /* 0x000fe4000f8ec0ff */
[----:B------:R-:W-:Y:S02]  /*1c70*/  USEL UR9, URZ, 0x1, UP0 ;  /* 0x00000001ff097887 */ /* 0x000fe40008000000 */
[----:B------:R-:W-:-:S02]  /*1c80*/  USEL UR26, UR26, URZ, UP0 ;  /* 0x000000ff1a1a7287 */ /* 0x000fc40008000000 */
[----:B------:R-:W-:Y:S02]  /*1c90*/  UIADD3 UR30, UP0, UPT, UR22, 0x180, URZ ;  /* 0x00000180161e7890 */ /* 0x000fe4000ff1e0ff */
[----:B------:R-:W-:Y:S01]  /*1ca0*/  ULEA UR8, UR26, UR6, 0x3 ;  /* 0x000000061a087291 */ /* 0x000fe2000f8e18ff */
[----:B------:R-:W-:Y:S01]  /*1cb0*/  LOP3.LUT R15, R15, UR9, RZ, 0x3c, !PT ;  /* 0x000000090f0f7c12 */ /* 0x000fe2000f8e3cff */
[----:B------:R-:W-:Y:S02]  /*1cc0*/  UIADD3.X UR39, UPT, UPT, URZ, UR23, URZ, UP1, !UPT ;  /* 0x00000017ff277290 */ /* 0x000fe40008ffe4ff */
[----:B------:R-:W-:Y:S01]  /*1cd0*/  UPRMT UR17, URZ, 0x5410, UR4 ;  /* 0x00005410ff117896 */ /* 0x000fe20008000004 */
[----:B-1----:R-:W-:Y:S01]  /*1ce0*/  SHF.L.U32 R2, R15, 0x1f, RZ ;  /* 0x0000001f0f027819 */ /* 0x002fe200000006ff */
[----:B------:R-:W-:Y:S01]  /*1cf0*/  UIADD3.X UR31, UPT, UPT, URZ, UR23, URZ, UP0, !UPT ;  /* 0x00000017ff1f7290 */ /* 0x000fe200087fe4ff */
[----:B------:R-:W-:Y:S02]  /*1d00*/  UMOV UR18, 0x0 ;  /* 0x0000000000127882 */ /* 0x000fe40000000000 */
[----:B------:R4:W1:Y:S01]  /*1d10*/  SYNCS.PHASECHK.TRANS64.TRYWAIT P0, [UR8+0x18], R2 ;  /* 0x00001802ff0075a7 */ /* 0x0008620008001108 */
[----:B------:R-:W-:Y:S01]  /*1d20*/  USHF.L.U32 UR8, UR20, 0xd, URZ ;  /* 0x0000000d14087899 */ /* 0x000fe200080006ff */
[----:B------:R-:W-:Y:S01]  /*1d30*/  UMOV UR19, 0x10000000 ;  /* 0x1000000000137882 */ /* 0x000fe20000000000 */
[----:B------:R-:W-:-:S02]  /*1d40*/  UMOV UR12, UR36 ;  /* 0x00000024000c7c82 */ /* 0x000fc40008000000 */
[----:B------:R-:W-:Y:S02]  /*1d50*/  ULEA UR32, UR7, UR8, 0x1 ;  /* 0x0000000807207291 */ /* 0x000fe4000f8e08ff */
[----:B------:R-:W-:Y:S02]  /*1d60*/  UIADD3 UR8, UPT, UPT, UR6, 0xa300, UR8 ;  /* 0x0000a30006087890 */ /* 0x000fe4000fffe008 */
[----:B------:R-:W-:Y:S01]  /*1d70*/  UIADD3 UR32, UPT, UPT, UR6, 0x4300, UR32 ;  /* 0x0000430006207890 */ /* 0x000fe2000fffe020 */
[----:B------:R-:W-:Y:S01]  /*1d80*/  UMOV UR9, UR33 ;  /* 0x0000002100097c82 */ /* 0x000fe20008000000 */
[----:B------:R-:W-:Y:S01]  /*1d90*/  UMOV UR28, UR21 ;  /* 0x00000015001c7c82 */ /* 0x000fe20008000000 */
[----:B------:R-:W-:-:S06]  /*1da0*/  UMOV UR20, UR26 ;  /* 0x0000001a00147c82 */ /* 0x000fcc0008000000 */
[----:B------:R2:W-:Y:S01]  /*1db0*/  UTMALDG.3D.MULTICAST.2CTA [UR32], [UR38], UR17, desc[UR18] ;  /* 0x00001220260073b4 */ /* 0x0005e20008211811 */
[----:B------:R3:W-:Y:S01]  /*1dc0*/  UTMALDG.3D.2CTA [UR8], [UR30], desc[UR18] ;  /* 0x000012081e0075b4 */ /* 0x0007e20008211000 */
[----:B--2---:R-:W-:Y:S02]  /*1dd0*/  UIADD3 UR35, UPT, UPT, UR35, 0x40, URZ ;  /* 0x0000004023237890 */ /* 0x004fe4000fffe0ff */
[----:B---3--:R-:W-:Y:S01]  /*1de0*/  UIADD3 UR11, UPT, UPT, UR11, 0x40, URZ ;  /* 0x000000400b0b7890 */ /* 0x008fe2000fffe0ff */
[----:B----4-:R-:W-:Y:S11]  /*1df0*/  BRA.U UP2, `(.L_x_31) ;  /* 0xfffffffd02487547 */ /* 0x010ff6000b83ffff */
.L_x_25:
[----:B------:R-:W-:Y:S01]  /*1e00*/  ULEA UR8, UR26, UR6, 0x3 ;  /* 0x000000061a087291 */ /* 0x000fe2000f8e18ff */
[----:B-1----:R-:W-:Y:S01]  /*1e10*/  SHF.L.U32 R2, R15, 0x1f, RZ ;  /* 0x0000001f0f027819 */ /* 0x002fe200000006ff */
[----:B------:R-:W-:Y:S01]  /*1e20*/  @!P1 SYNCS.ARRIVE.TRANS64.A1T0 RZ, [UR6+0x78], RZ ;  /* 0x000078ffffff99a7 */ /* 0x000fe20008100006 */
[----:B------:R-:W-:-:S06]  /*1e30*/  UISETP.GT.AND UP0, UPT, UR15, UR14, UPT ;  /* 0x0000000e0f00728c */ /* 0x000fcc000bf04270 */
[----:B--2---:R1:W2:Y:S03]  /*1e40*/  SYNCS.PHASECHK.TRANS64.TRYWAIT P0, [UR8+0x18], R2 ;  /* 0x00001802ff0075a7 */ /* 0x0042a60008001108 */
[----:B------:R-:W-:Y:S05]  /*1e50*/  BRA.U !UP0, `(.L_x_32) ;  /* 0x0000000108c47547 */ /* 0x000fea000b800000 */
[----:B------:R-:W-:Y:S01]  /*1e60*/  UIADD3 UR29, UPT, UPT, UR27, UR28, URZ ;  /* 0x0000001c1b1d7290 */ /* 0x000fe2000fffe0ff */
[----:B------:R-:W-:-:S11]  /*1e70*/  UMOV UR31, UR26 ;  /* 0x0000001a001f7c82 */ /* 0x000fd60008000000 */
.L_x_38:
[----:B------:R-:W-:Y:S01]  /*1e80*/  ULEA UR17, UR31, UR6, 0x3 ;  /* 0x000000061f117291 */ /* 0x000fe2000f8e18ff */
[----:B--2---:R-:W-:Y:S01]  /*1e90*/  @P5 MOV R3, 0x8000 ;  /* 0x0000800000035802 */ /* 0x004fe20000000f00 */
[----:B-12---:R-:W-:Y:S10]  /*1ea0*/  @P0 BRA `(.L_x_33) ;  /* 0x00000000000c0947 */ /* 0x006ff40003800000 */
[----:B------:R-:W-:-:S04]  /*1eb0*/  SHF.L.U32 R5, R15, 0x1f, RZ ;  /* 0x0000001f0f057819 */ /* 0x000fc800000006ff */
[----:B------:R-:W2:Y:S02]  /*1ec0*/  SYNCS.PHASECHK.TRANS64.TRYWAIT P0, [UR17+0x18], R5 ;  /* 0x00001805ff0075a7 */ /* 0x000ea40008001111 */
[----:B--2---:R-:W-:Y:S05]  /*1ed0*/  @!P0 BRA `(.L_x_34) ;  /* 0x0000006800ac8947 */ /* 0x004fea0003800000 */
.L_x_33:
[----:B------:R2:W-:Y:S01]  /*1ee0*/  @P5 SYNCS.ARRIVE.TRANS64 RZ, [UR17], R3 ;  /* 0x00000003ffff59a7 */ /* 0x0005e20008000011 */
[----:B------:R-:W-:-:S04]  /*1ef0*/  ULOP3.LUT UR8, UR25, 0x2, URZ, 0xfc, !UPT ;  /* 0x0000000219087892 */ /* 0x000fc8000f8efcff */
[----:B------:R-:W-:-:S09]  /*1f00*/  UISETP.NE.AND UP0, UPT, UR8, 0x2, UPT ;  /* 0x000000020800788c */ /* 0x000fd2000bf05270 */
[----:B------:R-:W-:Y:S05]  /*1f10*/  BRA.U UP0, `(.L_x_35) ;  /* 0x0000000100047547 */ /* 0x000fea000b800000 */
[----:B------:R-:W-:Y:S05]  /*1f20*/  BPT.TRAP 0x1 ;  /* 0x000000040000795c */ /* 0x000fea0000300000 */
.L_x_35:
[----:B------:R-:W-:Y:S04]  /*1f30*/  BSSY.RECONVERGENT B0, `(.L_x_36) ;  /* 0x0000003000007945 */ /* 0x000fe80003800200 */
[----:B------:R-:W-:Y:S05]  /*1f40*/  @!P4 BRA `(.L_x_37) ;  /* 0x000000000004c947 */ /* 0x000fea0003800000 */
[----:B------:R-:W-:Y:S05]  /*1f50*/  BPT.TRAP 0x1 ;  /* 0x000000040000795c */ /* 0x000fea0000300000 */
.L_x_37:
[----:B------:R-:W-:Y:S05]  /*1f60*/  BSYNC.RECONVERGENT B0 ;  /* 0x0000000000007941 */ /* 0x000fea0003800200 */
.L_x_36:
[----:B------:R-:W-:Y:S02]  /*1f70*/  UIADD3 UR26, UPT, UPT, UR31, 0x1, URZ ;  /* 0x000000011f1a7890 */ /* 0x000fe4000fffe0ff */
[----:B------:R-:W-:Y:S02]  /*1f80*/  UIADD3 UR40, UP1, UPT, UR22, 0x80, URZ ;  /* 0x0000008016287890 */ /* 0x000fe4000ff3e0ff */
[----:B------:R-:W-:Y:S02]  /*1f90*/  UISETP.NE.AND UP0, UPT, UR26, 0x3, UPT ;  /* 0x000000031a00788c */ /* 0x000fe4000bf05270 */
[----:B------:R-:W-:Y:S02]  /*1fa0*/  USHF.L.U32 UR11, UR28, 0x6, URZ ;  /* 0x000000061c0b7899 */ /* 0x000fe400080006ff */
[----:B------:R-:W-:Y:S02]  /*1fb0*/  USEL UR9, URZ, 0x1, UP0 ;  /* 0x00000001ff097887 */ /* 0x000fe40008000000 */
[----:B------:R-:W-:-:S02]  /*1fc0*/  USEL UR26, UR26, URZ, UP0 ;  /* 0x000000ff1a1a7287 */ /* 0x000fc40008000000 */
[----:B------:R-:W-:Y:S02]  /*1fd0*/  UIADD3 UR38, UP0, UPT, UR22, 0x180, URZ ;  /* 0x0000018016267890 */ /* 0x000fe4000ff1e0ff */
[----:B------:R-:W-:Y:S01]  /*1fe0*/  ULEA UR8, UR26, UR6, 0x3 ;  /* 0x000000061a087291 */ /* 0x000fe2000f8e18ff */
[----:B------:R-:W-:Y:S01]  /*1ff0*/  LOP3.LUT R15, R15, UR9, RZ, 0x3c, !PT ;  /* 0x000000090f0f7c12 */ /* 0x000fe2000f8e3cff */
[----:B------:R-:W-:Y:S02]  /*2000*/  ULOP3.LUT UR17, UR17, 0xfefffff8, URZ, 0xc0, !UPT ;  /* 0xfefffff811117892 */ /* 0x000fe4000f8ec0ff */
[----:B------:R-:W-:Y:S01]  /*2010*/  UIADD3 UR19, UPT, UPT, UR5, UR11, URZ ;  /* 0x0000000b05137290 */ /* 0x000fe2000fffe0ff */
[----:B-1----:R-:W-:Y:S01]  /*2020*/  SHF.L.U32 R2, R15, 0x1f, RZ ;  /* 0x0000001f0f027819 */ /* 0x002fe200000006ff */
[----:B------:R-:W-:Y:S02]  /*2030*/  UIADD3.X UR41, UPT, UPT, URZ, UR23, URZ, UP1, !UPT ;  /* 0x00000017ff297290 */ /* 0x000fe40008ffe4ff */
[----:B------:R-:W-:Y:S01]  /*2040*/  UPRMT UR30, URZ, 0x5410, UR4 ;  /* 0x00005410ff1e7896 */ /* 0x000fe20008000004 */
[----:B------:R4:W1:Y:S01]  /*2050*/  SYNCS.PHASECHK.TRANS64.TRYWAIT P0, [UR8+0x18], R2 ;  /* 0x00001802ff0075a7 */ /* 0x0008620008001108 */
[----:B------:R-:W-:-:S02]  /*2060*/  USHF.L.U32 UR8, UR31, 0xd, URZ ;  /* 0x0000000d1f087899 */ /* 0x000fc400080006ff */
[----:B------:R-:W-:Y:S02]  /*2070*/  UIADD3.X UR39, UPT, UPT, URZ, UR23, URZ, UP0, !UPT ;  /* 0x00000017ff277290 */ /* 0x000fe400087fe4ff */
[----:B------:R-:W-:Y:S02]  /*2080*/  ULEA UR16, UR7, UR8, 0x1 ;  /* 0x0000000807107291 */ /* 0x000fe4000f8e08ff */
[----:B------:R-:W-:Y:S02]  /*2090*/  UIADD3 UR8, UPT, UPT, UR6, 0xa300, UR8 ;  /* 0x0000a30006087890 */ /* 0x000fe4000fffe008 */
[----:B------:R-:W-:Y:S01]  /*20a0*/  UIADD3 UR16, UPT, UPT, UR6, 0x4300, UR16 ;  /* 0x0000430006107890 */ /* 0x000fe2000fffe010 */
[----:B------:R-:W-:Y:S01]  /*20b0*/  UMOV UR32, 0x0 ;  /* 0x0000000000207882 */ /* 0x000fe20000000000 */
[----:B------:R-:W-:Y:S01]  /*20c0*/  UMOV UR33, 0x10000000 ;  /* 0x1000000000217882 */ /* 0x000fe20000000000 */
[----:B------:R-:W-:Y:S01]  /*20d0*/  UMOV UR18, UR34 ;  /* 0x0000002200127c82 */ /* 0x000fe20008000000 */
[----:B------:R-:W-:Y:S01]  /*20e0*/  UMOV UR20, UR36 ;  /* 0x0000002400147c82 */ /* 0x000fe20008000000 */
[----:B------:R-:W-:Y:S01]  /*20f0*/  UMOV UR12, UR36 ;  /* 0x00000024000c7c82 */ /* 0x000fe20008000000 */
[----:B------:R-:W-:Y:S01]  /*2100*/  UMOV UR9, UR17 ;  /* 0x0000001100097c82 */ /* 0x000fe20008000000 */
[----:B------:R-:W-:-:S02]  /*2110*/  UIADD3 UR28, UPT, UPT, UR28, 0x1, URZ ;  /* 0x000000011c1c7890 */ /* 0x000fc4000fffe0ff */
[----:B------:R4:W-:Y:S01]  /*2120*/  UTMALDG.3D.MULTICAST.2CTA [UR16], [UR40], UR30, desc[UR32] ;  /* 0x00002010280073b4 */ /* 0x0009e2000821181e */
[----:B------:R-:W-:Y:S01]  /*2130*/  UMOV UR31, UR26 ;  /* 0x0000001a001f7c82 */ /* 0x000fe20008000000 */
[----:B------:R-:W-:Y:S01]  /*2140*/  UISETP.NE.AND UP0, UPT, UR28, UR29, UPT ;  /* 0x0000001d1c00728c */ /* 0x000fe2000bf05270 */
[----:B------:R4:W-:Y:S08]  /*2150*/  UTMALDG.3D.2CTA [UR8], [UR38], desc[UR32] ;  /* 0x00002008260075b4 */ /* 0x0009f00008211000 */
[----:B----4-:R-:W-:Y:S05]  /*2160*/  BRA.U UP0, `(.L_x_38) ;  /* 0xfffffffd00447547 */ /* 0x010fea000b83ffff */
.L_x_32:
[----:B-1----:R-:W-:Y:S01]  /*2170*/  LEA R2, R14, UR6, 0x3 ;  /* 0x000000060e027c11 */ /* 0x002fe2000f8e18ff */
[----:B------:R-:W-:Y:S01]  /*2180*/  NOP ;  /* 0x0000000000007918 */ /* 0x000fe20000000000 */
[----:B--2---:R-:W-:Y:S02]  /*2190*/  SHF.L.U32 R3, R12, 0x1f, RZ ;  /* 0x0000001f0c037819 */ /* 0x004fe400000006ff */
[----:B------:R-:W-:Y:S02]  /*21a0*/  LEA R4, R14, UR6, 0x4 ;  /* 0x000000060e047c11 */ /* 0x000fe4000f8e20ff */
[----:B------:R-:W1:Y:S02]  /*21b0*/  SYNCS.PHASECHK.TRANS64.TRYWAIT P0, [R2+URZ+0x80], R3 ;  /* 0x00008003020075a7 */ /* 0x000e6400080011ff */
[----:B-1----:R-:W-:Y:S05]  /*21c0*/  @!P0 BRA `(.L_x_39) ;  /* 0x0000006800088947 */ /* 0x002fea0003800000 */
.L_x_151:
[----:B------:R-:W2:Y:S01]  /*21d0*/  LDS.128 R4, [R4+0x110] ;  /* 0x0001100004047984 */ /* 0x000ea20000000c00 */
[----:B------:R-:W-:Y:S01]  /*21e0*/  ISETP.GE.AND P0, PT, R26, 0x1, PT ;  /* 0x000000011a00780c */ /* 0x000fe20003f06270 */
[----:B-1----:R-:W-:Y:S01]  /*21f0*/  VIADD R2, R2, 0x90 ;  /* 0x0000009002027836 */ /* 0x002fe20000000000 */
[----:B------:R-:W-:Y:S01]  /*2200*/  @!PT LDS RZ, [RZ] ;  /* 0x00000000fffff984 */ /* 0x000fe20000000800 */
[----:B------:R-:W-:Y:S01]  /*2210*/  @!PT LDS RZ, [RZ] ;  /* 0x00000000fffff984 */ /* 0x000fe20000000800 */
[----:B------:R-:W-:Y:S01]  /*2220*/  @!PT LDS RZ, [RZ] ;  /* 0x00000000fffff984 */ /* 0x000fe20000000800 */
[----:B------:R-:W-:Y:S01]  /*2230*/  @!PT LDS RZ, [RZ] ;  /* 0x00000000fffff984 */ /* 0x000fe20000000800 */
[----:B------:R1:W-:Y:S06]  /*2240*/  MEMBAR.ALL.CTA ;  /* 0x0000000000007992 */ /* 0x0003ec0000008000 */
[----:B-1----:R-:W1:Y:S01]  /*2250*/  FENCE.VIEW.ASYNC.S ;  /* 0x00000000000073c6 */ /* 0x002e620000000000 */
[----:B------:R-:W-:-:S04]  /*2260*/  PRMT R2, RZ, 0x654, R2 ;  /* 0x00000654ff027816 */ /* 0x000fc80000000002 */
[----:B-1----:R1:W-:Y:S01]  /*2270*/  SYNCS.ARRIVE.TRANS64.RED.A1T0 RZ, [R2+URZ], RZ ;  /* 0x000000ff02ff79a7 */ /* 0x0023e200081004ff */
[----:B--2---:R-:W-:-:S13]  /*2280*/  LOP3.LUT P2, RZ, R6, 0x1, RZ, 0xc0, !PT ;  /* 0x0000000106ff7812 */ /* 0x004fda000784c0ff */
[----:B------:R-:W-:Y:S01]  /*2290*/  @P2 SHF.R.U32.HI R3, RZ, 0x10, R5 ;  /* 0x00000010ff032819 */ /* 0x000fe20000011605 */
[----:B------:R-:W-:Y:S01]  /*22a0*/  VOTEU.ANY UP0, P2 ;  /* 0x0000000000ff7886 */ /* 0x000fe20001000100 */
[----:B------:R-:W-:Y:S02]  /*22b0*/  @P2 MOV R13, R4 ;  /* 0x00000004000d2202 */ /* 0x000fe40000000f00 */
[----:B------:R-:W-:Y:S02]  /*22c0*/  @P2 R2UR.BROADCAST UR8, R3 ;  /* 0x00000000030822ca */ /* 0x000fe400008e0000 */
[----:B------:R-:W-:-:S11]  /*22d0*/  @P2 LOP3.LUT R11, R5, 0xffff, RZ, 0xc0, !PT ;  /* 0x0000ffff050b2812 */ /* 0x000fd600078ec0ff */
[----:B------:R-:W-:Y:S01]  /*22e0*/  @UP0 UMOV UR36, UR8 ;  /* 0x0000000800240c82 */ /* 0x000fe20008000000 */
[----:B-1----:R-:W-:Y:S05]  /*22f0*/  @!P0 BRA `(.L_x_40) ;  /* 0x0000000000b88947 */ /* 0x002fea0003800000 */
[----:B------:R-:W3:Y:S01]  /*2300*/  LDC.64 R4, c[0x0][0xb18] ;  /* 0x0002c600ff047b82 */ /* 0x000ee20000000a00 */
[----:B------:R-:W-:-:S07]  /*2310*/  ISETP.NE.AND P3, PT, R26, 0x1, PT ;  /* 0x000000011a00780c */ /* 0x000fce0003f65270 */
[----:B------:R-:W1:Y:S08]  /*2320*/  LDC.64 R6, c[0x0][0xb10] ;  /* 0x0002c400ff067b82 */ /* 0x000e700000000a00 */
[----:B------:R-:W2:Y:S08]  /*2330*/  LDC R17, c[0x0][0xb20] ;  /* 0x0002c800ff117b82 */ /* 0x000eb00000000800 */
[----:B------:R-:W4:Y:S01]  /*2340*/  LDC R18, c[0x0][0xb0c] ;  /* 0x0002c300ff127b82 */ /* 0x000f220000000800 */
[----:B---3--:R-:W-:Y:S01]  /*2350*/  IMAD.HI.U32 R22, R0, R5, RZ ;  /* 0x0000000500167227 */ /* 0x008fe200078e00ff */
[----:B------:R-:W-:-:S06]  /*2360*/  ISETP.NE.AND P0, PT, R4, 0x1, PT ;  /* 0x000000010400780c */ /* 0x000fcc0003f05270 */
[----:B------:R-:W3:Y:S01]  /*2370*/  LDC.64 R2, c[0x0][0xb28] ;  /* 0x0002ca00ff027b82 */ /* 0x000ee20000000a00 */
[----:B-1----:R-:W-:-:S04]  /*2380*/  IMAD.HI.U32 R20, R9, R6, RZ ;  /* 0x0000000609147227 */ /* 0x002fc800078e00ff */
[----:B------:R-:W-:Y:S01]  /*2390*/  IMAD.HI.U32 R24, R13, R6, RZ ;  /* 0x000000060d187227 */ /* 0x000fe200078e00ff */
[----:B------:R-:W-:Y:S02]  /*23a0*/  SHF.R.U32.HI R20, RZ, R7, R20 ;  /* 0x00000007ff147219 */ /* 0x000fe40000011614 */
[----:B--2---:R-:W-:Y:S01]  /*23b0*/  SHF.R.U32.HI R19, RZ, R17, R22 ;  /* 0x00000011ff137219 */ /* 0x004fe20000011616 */
[----:B------:R-:W-:Y:S01]  /*23c0*/  IMAD.HI.U32 R22, R11, R5, RZ ;  /* 0x000000050b167227 */ /* 0x000fe200078e00ff */
[----:B------:R-:W-:Y:S02]  /*23d0*/  SHF.R.U32.HI R24, RZ, R7, R24 ;  /* 0x00000007ff187219 */ /* 0x000fe40000011618 */
[----:B------:R-:W-:Y:S02]  /*23e0*/  SEL R19, R0, R19, !P0 ;  /* 0x0000001300137207 */ /* 0x000fe40004000000 */
[----:B------:R-:W-:Y:S02]  /*23f0*/  SHF.R.U32.HI R22, RZ, R17, R22 ;  /* 0x00000011ff167219 */ /* 0x000fe40000011616 */
[----:B----4-:R-:W-:-:S02]  /*2400*/  ISETP.NE.AND P1, PT, R18, 0x1, PT ;  /* 0x000000011200780c */ /* 0x010fc40003f25270 */
[----:B------:R-:W-:Y:S02]  /*2410*/  SEL R5, R11, R22, !P0 ;  /* 0x000000160b057207 */ /* 0x000fe40004000000 */
[----:B------:R-:W-:Y:S02]  /*2420*/  SEL R21, R9, R20, !P1 ;  /* 0x0000001409157207 */ /* 0x000fe40004800000 */
[----:B------:R-:W-:Y:S01]  /*2430*/  SEL R7, R13, R24, !P1 ;  /* 0x000000180d077207 */ /* 0x000fe20004800000 */
[----:B---3--:R-:W-:Y:S01]  /*2440*/  IMAD.HI.U32 R20, R19, R2, RZ ;  /* 0x0000000213147227 */ /* 0x008fe200078e00ff */
[----:B------:R-:W-:-:S03]  /*2450*/  IADD3 R17, PT, PT, -R5, RZ, RZ ;  /* 0x000000ff05117210 */ /* 0x000fc60007ffe1ff */
        /* <DEDUP_REMOVED lines=11> */
[----:B------:R-:W-:-:S04]  /*2510*/  @!P0 IMAD.HI.U32 R20, R7, R2, RZ ;  /* 0x0000000207148227 */ /* 0x000fc800078e00ff */
[----:B------:R-:W-:Y:S01]  /*2520*/  IMAD.MOV R2, RZ, RZ, -R6 ;  /* 0x000000ffff027224 */ /* 0x000fe200078e0a06 */
[----:B------:R-:W-:-:S03]  /*2530*/  @!P0 SHF.R.U32.HI R20, RZ, R3, R20 ;  /* 0x00000003ff148219 */ /* 0x000fc60000011614 */
[----:B------:R-:W-:Y:S01]  /*2540*/  IMAD R2, R26, R2, R5 ;  /* 0x000000021a027224 */ /* 0x000fe200078e0205 */
        /* <DEDUP_REMOVED lines=9> */
.L_x_40:
[----:B------:R-:W1:Y:S02]  /*25e0*/  LDCU UR8, c[0x0][0xb30] ;  /* 0x00016600ff0877ac */ /* 0x000e640008000800 */
[----:B-1----:R-:W-:-:S09]  /*25f0*/  UISETP.NE.AND UP0, UPT, UR8, 0x1, UPT ;  /* 0x000000010800788c */ /* 0x002fd2000bf05270 */
[----:B------:R-:W-:Y:S05]  /*2600*/  BRA.U UP0, `(.L_x_41) ;  /* 0x0000000100407547 */ /* 0x000fea000b800000 */
[----:B------:R-:W1:Y:S08]  /*2610*/  LDC.64 R4, c[0x0][0xb10] ;  /* 0x0002c400ff047b82 */ /* 0x000e700000000a00 */
[----:B------:R-:W2:Y:S08]  /*2620*/  LDC.64 R2, c[0x0][0xb18] ;  /* 0x0002c600ff027b82 */ /* 0x000eb00000000a00 */
[----:B------:R-:W4:Y:S08]  /*2630*/  LDC R6, c[0x0][0xb20] ;  /* 0x0002c800ff067b82 */ /* 0x000f300000000800 */
[----:B------:R-:W3:Y:S01]  /*2640*/  LDC R18, c[0x0][0xb0c] ;  /* 0x0002c300ff127b82 */ /* 0x000ee20000000800 */
[----:B-1----:R-:W-:-:S05]  /*2650*/  IMAD.HI.U32 R4, R13, R4, RZ ;  /* 0x000000040d047227 */ /* 0x002fca00078e00ff */
[----:B------:R-:W-:Y:S01]  /*2660*/  SHF.R.U32.HI R4, RZ, R5, R4 ;  /* 0x00000005ff047219 */ /* 0x000fe20000011604 */
[----:B--2---:R-:W-:Y:S01]  /*2670*/  IMAD.HI.U32 R3, R11, R3, RZ ;  /* 0x000000030b037227 */ /* 0x004fe200078e00ff */
[----:B------:R-:W-:-:S04]  /*2680*/  ISETP.NE.AND P0, PT, R2, 0x1, PT ;  /* 0x000000010200780c */ /* 0x000fc80003f05270 */
[----:B----4-:R-:W-:-:S04]  /*2690*/  SHF.R.U32.HI R6, RZ, R6, R3 ;  /* 0x00000006ff067219 */ /* 0x010fc80000011603 */
[----:B------:R-:W-:Y:S02]  /*26a0*/  SEL R3, R11, R6, !P0 ;  /* 0x000000060b037207 */ /* 0x000fe40004000000 */
[----:B---3--:R-:W-:-:S04]  /*26b0*/  ISETP.NE.AND P1, PT, R18, 0x1, PT ;  /* 0x000000011200780c */ /* 0x008fc80003f25270 */
[----:B------:R-:W-:-:S05]  /*26c0*/  SEL R4, R13, R4, !P1 ;  /* 0x000000040d047207 */ /* 0x000fca0004800000 */
[----:B------:R-:W-:Y:S02]  /*26d0*/  IMAD.IADD R5, R3, 0x1, -R4 ;  /* 0x0000000103057824 */ /* 0x000fe400078e0a04 */
[----:B------:R-:W-:Y:S02]  /*26e0*/  IMAD.IADD R3, R4, 0x1, -R3 ;  /* 0x0000000104037824 */ /* 0x000fe400078e0a03 */
[----:B------:R-:W-:Y:S02]  /*26f0*/  IMAD R13, R5, R18, R13 ;  /* 0x00000012050d7224 */ /* 0x000fe400078e020d */
[----:B------:R-:W-:-:S07]  /*2700*/  IMAD R11, R3, R2, R11 ;  /* 0x00000002030b7224 */ /* 0x000fce00078e020b */
.L_x_41:
[----:B------:R-:W-:Y:S01]  /*2710*/  VIADD R14, R14, 0x1 ;  /* 0x000000010e0e7836 */ /* 0x000fe20000000000 */
[----:B------:R-:W-:Y:S01]  /*2720*/  PLOP3.LUT P1, PT, PT, PT, PT, 0x80, 0x8 ;  /* 0x000000000008781c */ /* 0x000fe20003f2f070 */
[----:B------:R-:W-:Y:S02]  /*2730*/  IMAD.IADD R21, R13, 0x1, R64 ;  /* 0x000000010d157824 */ /* 0x000fe400078e0240 */
[----:B------:R-:W-:Y:S01]  /*2740*/  IMAD.IADD R20, R11, 0x1, R62 ;  /* 0x000000010b147824 */ /* 0x000fe200078e023e */
[----:B------:R-:W-:-:S04]  /*2750*/  ISETP.NE.AND P0, PT, R14, 0x2, PT ;  /* 0x000000020e00780c */ /* 0x000fc80003f05270 */
[----:B------:R-:W-:Y:S02]  /*2760*/  SEL R3, RZ, 0x1, P0 ;  /* 0x00000001ff037807 */ /* 0x000fe40000000000 */
[----:B------:R-:W-:Y:S02]  /*2770*/  SEL R14, R14, RZ, P0 ;  /* 0x000000ff0e0e7207 */ /* 0x000fe40000000000 */
[----:B------:R-:W-:Y:S01]  /*2780*/  LOP3.LUT R12, R12, R3, RZ, 0x3c, !PT ;  /* 0x000000030c0c7212 */ /* 0x000fe200078e3cff */
[----:B------:R-:W-:Y:S06]  /*2790*/  @P2 BRA `(.L_x_42) ;  /* 0xfffffff000502947 */ /* 0x000fec000383ffff */
[----:B------:R-:W-:Y:S01]  /*27a0*/  UIADD3 UR6, UPT, UPT, UR6, 0x18, URZ ;  /* 0x0000001806067890 */ /* 0x000fe2000fffe0ff */
[----:B------:R-:W-:-:S03]  /*27b0*/  SHF.L.U32 R3, R15, 0x1f, RZ ;  /* 0x0000001f0f037819 */ /* 0x000fc600000006ff */
[----:B------:R-:W-:-:S09]  /*27c0*/  ULEA UR4, UR26, UR6, 0x3 ;  /* 0x000000061a047291 */ /* 0x000fd2000f8e18ff */
[----:B------:R-:W1:Y:S02]  /*27d0*/  SYNCS.PHASECHK.TRANS64.TRYWAIT P0, [UR4], R3 ;  /* 0x00000003ff0075a7 */ /* 0x000e640008001104 */
[----:B-1----:R-:W-:Y:S05]  /*27e0*/  @!P0 BRA `(.L_x_43) ;  /* 0x0000006000948947 */ /* 0x002fea0003800000 */
.L_x_153:
[----:B------:R-:W-:-:S04]  /*27f0*/  UIADD3 UR5, UPT, UPT, UR26, 0x1, URZ ;  /* 0x000000011a057890 */ /* 0x000fc8000fffe0ff */
[----:B------:R-:W-:-:S04]  /*2800*/  UISETP.NE.AND UP0, UPT, UR5, 0x3, UPT ;  /* 0x000000030500788c */ /* 0x000fc8000bf05270 */
[----:B------:R-:W-:Y:S02]  /*2810*/  USEL UR7, URZ, 0x1, UP0 ;  /* 0x00000001ff077887 */ /* 0x000fe40008000000 */
[----:B------:R-:W-:-:S04]  /*2820*/  USEL UR5, UR5, URZ, UP0 ;  /* 0x000000ff05057287 */ /* 0x000fc80008000000 */
[----:B------:R-:W-:Y:S01]  /*2830*/  ULEA UR4, UR5, UR6, 0x3 ;  /* 0x0000000605047291 */ /* 0x000fe2000f8e18ff */
[----:B------:R-:W-:-:S04]  /*2840*/  LOP3.LUT R15, R15, UR7, RZ, 0x3c, !PT ;  /* 0x000000070f0f7c12 */ /* 0x000fc8000f8e3cff */
[----:B-1----:R-:W-:-:S04]  /*2850*/  SHF.L.U32 R3, R15, 0x1f, RZ ;  /* 0x0000001f0f037819 */ /* 0x002fc800000006ff */
[----:B------:R-:W1:Y:S02]  /*2860*/  SYNCS.PHASECHK.TRANS64.TRYWAIT P0, [UR4], R3 ;  /* 0x00000003ff0075a7 */ /* 0x000e640008001104 */
[----:B-1----:R-:W-:Y:S05]  /*2870*/  @!P0 BRA `(.L_x_44) ;  /* 0x0000006000888947 */ /* 0x002fea0003800000 */
.L_x_155:
[----:B------:R-:W-:-:S04]  /*2880*/  UIADD3 UR5, UPT, UPT, UR5, 0x1, URZ ;  /* 0x0000000105057890 */ /* 0x000fc8000fffe0ff */
[----:B------:R-:W-:-:S04]  /*2890*/  UISETP.NE.AND UP0, UPT, UR5, 0x3, UPT ;  /* 0x000000030500788c */ /* 0x000fc8000bf05270 */
[----:B------:R-:W-:Y:S02]  /*28a0*/  USEL UR4, URZ, 0x1, UP0 ;  /* 0x00000001ff047887 */ /* 0x000fe40008000000 */
[----:B------:R-:W-:-:S04]  /*28b0*/  USEL UR5, UR5, URZ, UP0 ;  /* 0x000000ff05057287 */ /* 0x000fc80008000000 */
[----:B------:R-:W-:Y:S01]  /*28c0*/  ULEA UR5, UR5, UR6, 0x3 ;  /* 0x0000000605057291 */ /* 0x000fe2000f8e18ff */
[----:B-1----:R-:W-:-:S04]  /*28d0*/  LOP3.LUT R3, R15, UR4, RZ, 0x3c, !PT ;  /* 0x000000040f037c12 */ /* 0x002fc8000f8e3cff */
[----:B------:R-:W-:Y:S01]  /*28e0*/  SHF.L.U32 R3, R3, 0x1f, RZ ;  /* 0x0000001f03037819 */ /* 0x000fe200000006ff */
[----:B---3--:R-:W-:-:S07]  /*28f0*/  IMAD.U32 R0, RZ, RZ, UR5 ;  /* 0x00000005ff007e24 */ /* 0x008fce000f8e00ff */
.L_x_45:
[----:B-1----:R1:W2:Y:S02]  /*2900*/  SYNCS.PHASECHK.TRANS64.TRYWAIT P0, [R0+URZ], R3 ;  /* 0x00000003000075a7 */ /* 0x0022a400080011ff */
[----:B--2---:R-:W-:Y:S05]  /*2910*/  @!P0 NANOSLEEP.SYNCS 0x989680 ;  /* 0x009896800000895d */ /* 0x004fea0003900000 */
[----:B------:R-:W2:Y:S02]  /*2920*/  @!P0 SYNCS.PHASECHK.TRANS64 P0, [R0+URZ], R3 ;  /* 0x00000003000085a7 */ /* 0x000ea400080010ff */
[----:B--2---:R-:W-:Y:S05]  /*2930*/  @P0 EXIT ;  /* 0x000000000000094d */ /* 0x004fea0003800000 */
[----:B------:R-:W-:Y:S05]  /*2940*/  BRA `(.L_x_45) ;  /* 0xfffffffc00ec7947 */ /* 0x000fea000383ffff */
.L_x_22:
[----:B------:R-:W-:-:S04]  /*2950*/  UISETP.NE.AND UP0, UPT, UR37, URZ, UPT ;  /* 0x000000ff2500728c */ /* 0x000fc8000bf05270 */
[----:B------:R-:W-:-:S09]  /*2960*/  UISETP.NE.OR UP0, UPT, UR10, 0x1, UP0 ;  /* 0x000000010a00788c */ /* 0x000fd20008705670 */
[----:B------:R-:W-:Y:S05]  /*2970*/  BRA.U UP0, `(.L_x_46) ;  /* 0x00000005004c7547 */ /* 0x000fea000b800000 */
[----:B------:R-:W-:Y:S01]  /*2980*/  HFMA2 R11, -RZ, RZ, 0, 0 ;  /* 0x00000000ff0b7431 */ /* 0x000fe200000001ff */
[----:B------:R-:W-:Y:S01]  /*2990*/  ISETP.GE.U32.AND P2, PT, R10, 0x8, PT ;  /* 0x000000080a00780c */ /* 0x000fe20003f46070 */
[----:B------:R-:W-:Y:S01]  /*29a0*/  IMAD.MOV.U32 R12, RZ, RZ, 0x1 ;  /* 0x00000001ff0c7424 */ /* 0x000fe200078e00ff */
[----:B------:R-:W-:Y:S01]  /*29b0*/  CS2R R8, SRZ ;  /* 0x0000000000087805 */ /* 0x000fe2000001ff00 */
[----:B------:R-:W-:Y:S01]  /*29c0*/  IMAD.MOV.U32 R3, RZ, RZ, RZ ;  /* 0x000000ffff037224 */ /* 0x000fe200078e00ff */
[----:B------:R-:W-:Y:S01]  /*29d0*/  UMOV UR4, 0x400 ;  /* 0x0000040000047882 */ /* 0x000fe20000000000 */
[----:B------:R-:W-:Y:S01]  /*29e0*/  UMOV UR6, URZ ;  /* 0x000000ff00067c82 */ /* 0x000fe20008000000 */
[----:B------:R-:W-:-:S12]  /*29f0*/  ULEA UR37, UR37, UR4, 0x18 ;  /* 0x0000000425257291 */ /* 0x000fd8000f8ec0ff */
.L_x_50:
[----:B------:R-:W-:Y:S02]  /*2a00*/  LEA R0, R3, UR37, 0x3 ;  /* 0x0000002503007c11 */ /* 0x000fe4000f8e18ff */
[----:B------:R-:W-:-:S03]  /*2a10*/  SHF.L.U32 R5, R8, 0x1f, RZ ;  /* 0x0000001f08057819 */ /* 0x000fc600000006ff */
[----:B------:R-:W-:Y:S01]  /*2a20*/  VIADD R4, R0, 0xf0 ;  /* 0x000000f000047836 */ /* 0x000fe20000000000 */
[----:B------:R-:W1:Y:S02]  /*2a30*/  SYNCS.PHASECHK.TRANS64.TRYWAIT P0, [R0+URZ+0xe0], R5 ;  /* 0x0000e005000075a7 */ /* 0x000e6400080011ff */
[----:B-1----:R-:W-:Y:S05]  /*2a40*/  @!P0 BRA `(.L_x_47) ;  /* 0x00000060002c8947 */ /* 0x002fea0003800000 */
.L_x_156:
[----:B------:R-:W-:Y:S01]  /*2a50*/  ULEA UR5, UR6, UR37, 0x3 ;  /* 0x0000002506057291 */ /* 0x000fe2000f8e18ff */
[----:B------:R-:W-:Y:S01]  /*2a60*/  PRMT R4, RZ, 0x654, R4 ;  /* 0x00000654ff047816 */ /* 0x000fe20000000004 */
[----:B-1----:R-:W-:Y:S01]  /*2a70*/  @!P2 IMAD.MOV.U32 R5, RZ, RZ, 0x10 ;  /* 0x00000010ff05a424 */ /* 0x002fe200078e00ff */
[----:B------:R-:W-:Y:S01]  /*2a80*/  SHF.L.U32 R7, R12, 0x1f, RZ ;  /* 0x0000001f0c077819 */ /* 0x000fe200000006ff */
[----:B------:R-:W-:Y:S01]  /*2a90*/  UIADD3 UR4, UPT, UPT, UR5, 0x80, URZ ;  /* 0x0000008005047890 */ /* 0x000fe2000fffe0ff */
[----:B------:R1:W-:Y:S05]  /*2aa0*/  SYNCS.ARRIVE.TRANS64.RED.A1T0 RZ, [R4+URZ], RZ ;  /* 0x000000ff04ff79a7 */ /* 0x0003ea00081004ff */
[----:B------:R-:W-:Y:S01]  /*2ab0*/  IMAD.U32 R13, RZ, RZ, UR4 ;  /* 0x00000004ff0d7e24 */ /* 0x000fe2000f8e00ff */
[----:B------:R-:W2:Y:S04]  /*2ac0*/  SYNCS.PHASECHK.TRANS64.TRYWAIT P0, [UR5+0x90], R7 ;  /* 0x00009007ff0075a7 */ /* 0x000ea80008001105 */
[----:B------:R-:W-:Y:S01]  /*2ad0*/  PRMT R13, R10, 0x654, R13 ;  /* 0x000006540a0d7816 */ /* 0x000fe2000000000d */
[----:B-12---:R-:W-:Y:S06]  /*2ae0*/  @!P0 BRA `(.L_x_48) ;  /* 0x0000006000188947 */ /* 0x006fec0003800000 */
.L_x_158:
[----:B------:R-:W-:Y:S01]  /*2af0*/  ULEA UR4, UR6, UR37, 0x4 ;  /* 0x0000002506047291 */ /* 0x000fe2000f8e20ff */
[----:B------:R-:W-:Y:S01]  /*2b00*/  SEL R2, R13, R2, !P2 ;  /* 0x000000020d027207 */ /* 0x000fe20005000000 */
[----:B------:R-:W-:Y:S01]  /*2b10*/  UIADD3 UR5, UPT, UPT, UR5, 0x80, URZ ;  /* 0x0000008005057890 */ /* 0x000fe2000fffe0ff */
[----:B-1----:R-:W-:Y:S01]  /*2b20*/  LEA R0, R11, UR37, 0x3 ;  /* 0x000000250b007c11 */ /* 0x002fe2000f8e18ff */
[----:B------:R-:W-:Y:S01]  /*2b30*/  UIADD3 UR4, UPT, UPT, UR4, 0x110, URZ ;  /* 0x0000011004047890 */ /* 0x000fe2000fffe0ff */
[----:B------:R1:W-:Y:S01]  /*2b40*/  @!P2 SYNCS.ARRIVE.TRANS64.RED RZ, [R2+URZ], R5 ;  /* 0x0000000502ffa9a7 */ /* 0x0003e200080004ff */
[----:B------:R-:W-:Y:S01]  /*2b50*/  UIADD3 UR6, UPT, UPT, UR6, 0x1, URZ ;  /* 0x0000000106067890 */ /* 0x000fe2000fffe0ff */
[----:B------:R-:W-:-:S03]  /*2b60*/  VIADD R3, R3, 0x1 ;  /* 0x0000000103037836 */ /* 0x000fc60000000000 */
[----:B------:R-:W-:Y:S02]  /*2b70*/  UISETP.NE.AND UP0, UPT, UR6, 0x2, UPT ;  /* 0x000000020600788c */ /* 0x000fe4000bf05270 */
[----:B------:R-:W-:Y:S01]  /*2b80*/  ISETP.NE.AND P0, PT, R3, 0x2, PT ;  /* 0x000000020300780c */ /* 0x000fe20003f05270 */
[----:B------:R-:W-:Y:S06]  /*2b90*/  UGETNEXTWORKID.BROADCAST [UR4], [UR5] ;  /* 0x00000000040073ca */ /* 0x000fec0008000100 */
[----:B------:R-:W-:Y:S02]  /*2ba0*/  USEL UR4, URZ, 0x1, UP0 ;  /* 0x00000001ff047887 */ /* 0x000fe40008000000 */
[----:B------:R-:W-:-:S04]  /*2bb0*/  USEL UR6, UR6, URZ, UP0 ;  /* 0x000000ff06067287 */ /* 0x000fc80008000000 */
[----:B------:R-:W-:Y:S02]  /*2bc0*/  LOP3.LUT R12, R12, UR4, RZ, 0x3c, !PT ;  /* 0x000000040c0c7c12 */ /* 0x000fe4000f8e3cff */
[----:B-1----:R-:W-:-:S04]  /*2bd0*/  SHF.L.U32 R5, R9, 0x1f, RZ ;  /* 0x0000001f09057819 */ /* 0x002fc800000006ff */
[----:B------:R-:W1:Y:S02]  /*2be0*/  SYNCS.PHASECHK.TRANS64.TRYWAIT P1, [R0+URZ+0x80], R5 ;  /* 0x00008005000075a7 */ /* 0x000e6400080211ff */
[----:B-1----:R-:W-:Y:S05]  /*2bf0*/  @!P1 BRA `(.L_x_49) ;  /* 0x0000005c00ec9947 */ /* 0x002fea0003800000 */
.L_x_159:
[----:B------:R-:W-:Y:S01]  /*2c00*/  LEA R4, R11, UR37, 0x4 ;  /* 0x000000250b047c11 */ /* 0x000fe2000f8e20ff */
[----:B-1----:R-:W-:Y:S01]  /*2c10*/  VIADD R0, R0, 0x90 ;  /* 0x0000009000007836 */ /* 0x002fe20000000000 */
[----:B------:R-:W-:Y:S01]  /*2c20*/  SEL R3, R3, RZ, P0 ;  /* 0x000000ff03037207 */ /* 0x000fe20000000000 */
[----:B------:R-:W-:-:S03]  /*2c30*/  VIADD R11, R11, 0x1 ;  /* 0x000000010b0b7836 */ /* 0x000fc60000000000 */
[----:B------:R-:W1:Y:S01]  /*2c40*/  LDS.128 R4, [R4+0x110] ;  /* 0x0001100004047984 */ /* 0x000e620000000c00 */
[----:B------:R-:W-:Y:S02]  /*2c50*/  PRMT R0, RZ, 0x654, R0 ;  /* 0x00000654ff007816 */ /* 0x000fe40000000000 */
[C---:B------:R-:W-:Y:S01]  /*2c60*/  ISETP.NE.AND P1, PT, R11.reuse, 0x2, PT ;  /* 0x000000020b00780c */ /* 0x040fe20003f25270 */
[----:B------:R-:W-:Y:S01]  /*2c70*/  @!PT LDS RZ, [RZ] ;  /* 0x00000000fffff984 */ /* 0x000fe20000000800 */
[----:B------:R-:W-:Y:S01]  /*2c80*/  @!PT LDS RZ, [RZ] ;  /* 0x00000000fffff984 */ /* 0x000fe20000000800 */
[----:B------:R-:W-:Y:S01]  /*2c90*/  @!PT LDS RZ, [RZ] ;  /* 0x00000000fffff984 */ /* 0x000fe20000000800 */
[----:B------:R-:W-:Y:S01]  /*2ca0*/  @!PT LDS RZ, [RZ] ;  /* 0x00000000fffff984 */ /* 0x000fe20000000800 */
[----:B------:R2:W-:Y:S06]  /*2cb0*/  MEMBAR.ALL.CTA ;  /* 0x0000000000007992 */ /* 0x0005ec0000008000 */
[----:B--2---:R-:W2:Y:S01]  /*2cc0*/  FENCE.VIEW.ASYNC.S ;  /* 0x00000000000073c6 */ /* 0x004ea20000000000 */
[----:B------:R-:W-:Y:S01]  /*2cd0*/  SEL R11, R11, RZ, P1 ;  /* 0x000000ff0b0b7207 */ /* 0x000fe20000800000 */
[----:B--2---:R2:W-:Y:S01]  /*2ce0*/  SYNCS.ARRIVE.TRANS64.RED.A1T0 RZ, [R0+URZ], RZ ;  /* 0x000000ff00ff79a7 */ /* 0x0045e200081004ff */
[----:B-1----:R-:W-:-:S02]  /*2cf0*/  LOP3.LUT P3, RZ, R6, 0x1, RZ, 0xc0, !PT ;  /* 0x0000000106ff7812 */ /* 0x002fc4000786c0ff */
[----:B------:R-:W-:-:S04]  /*2d00*/  SEL R5, RZ, 0x1, P0 ;  /* 0x00000001ff057807 */ /* 0x000fc80000000000 */
[----:B------:R-:W-:Y:S02]  /*2d10*/  LOP3.LUT R8, R8, R5, RZ, 0x3c, !PT ;  /* 0x0000000508087212 */ /* 0x000fe400078e3cff */
[----:B--2---:R-:W-:-:S04]  /*2d20*/  SEL R0, RZ, 0x1, P1 ;  /* 0x00000001ff007807 */ /* 0x004fc80000800000 */
[----:B------:R-:W-:Y:S01]  /*2d30*/  LOP3.LUT R9, R9, R0, RZ, 0x3c, !PT ;  /* 0x0000000009097212 */ /* 0x000fe200078e3cff */
[----:B------:R-:W-:Y:S06]  /*2d40*/  @P3 BRA `(.L_x_50) ;  /* 0xfffffffc002c3947 */ /* 0x000fec000383ffff */
[----:B------:R-:W-:Y:S01]  /*2d50*/  ULEA UR5, UR6, UR37, 0x3 ;  /* 0x0000002506057291 */ /* 0x000fe2000f8e18ff */
[----:B------:R-:W-:-:S08]  /*2d60*/  SHF.L.U32 R3, R12, 0x1f, RZ ;  /* 0x0000001f0c037819 */ /* 0x000fd000000006ff */
[----:B------:R-:W1:Y:S02]  /*2d70*/  SYNCS.PHASECHK.TRANS64 P0, [UR5+0x90], R3 ;  /* 0x00009003ff0075a7 */ /* 0x000e640008001005 */
[----:B-1----:R-:W-:Y:S05]  /*2d80*/  @P0 BRA `(.L_x_51) ;  /* 0x0000000000080947 */ /* 0x002fea0003800000 */
[----:B------:R-:W1:Y:S02]  /*2d90*/  SYNCS.PHASECHK.TRANS64.TRYWAIT P0, [UR5+0x90], R3 ;  /* 0x00009003ff0075a7 */ /* 0x000e640008001105 */
[----:B-1----:R-:W-:Y:S05]  /*2da0*/  @!P0 BRA `(.L_x_52) ;  /* 0x0000005c00948947 */ /* 0x002fea0003800000 */
.L_x_51:
[----:B------:R-:W-:-:S04]  /*2db0*/  UIADD3 UR4, UPT, UPT, UR6, 0x1, URZ ;  /* 0x0000000106047890 */ /* 0x000fc8000fffe0ff */
[----:B------:R-:W-:-:S04]  /*2dc0*/  UISETP.NE.AND UP0, UPT, UR4, 0x2, UPT ;  /* 0x000000020400788c */ /* 0x000fc8000bf05270 */
[----:B------:R-:W-:Y:S02]  /*2dd0*/  USEL UR7, URZ, 0x1, UP0 ;  /* 0x00000001ff077887 */ /* 0x000fe40008000000 */
[----:B------:R-:W-:-:S04]  /*2de0*/  USEL UR4, UR4, URZ, UP0 ;  /* 0x000000ff04047287 */ /* 0x000fc80008000000 */
[----:B------:R-:W-:Y:S01]  /*2df0*/  ULEA UR4, UR4, UR37, 0x3 ;  /* 0x0000002504047291 */ /* 0x000fe2000f8e18ff */
[----:B-1----:R-:W-:-:S04]  /*2e00*/  LOP3.LUT R3, R12, UR7, RZ, 0x3c, !PT ;  /* 0x000000070c037c12 */ /* 0x002fc8000f8e3cff */
[----:B------:R-:W-:-:S04]  /*2e10*/  SHF.L.U32 R0, R3, 0x1f, RZ ;  /* 0x0000001f03007819 */ /* 0x000fc800000006ff */
[----:B------:R-:W1:Y:S02]  /*2e20*/  SYNCS.PHASECHK.TRANS64 P0, [UR4+0x90], R0 ;  /* 0x00009000ff0075a7 */ /* 0x000e640008001004 */
[----:B-1----:R-:W-:Y:S05]  /*2e30*/  @P0 EXIT ;  /* 0x000000000000094d */ /* 0x002fea0003800000 */
[----:B------:R-:W-:Y:S02]  /*2e40*/  SHF.L.U32 R3, R3, 0x1f, RZ ;  /* 0x0000001f03037819 */ /* 0x000fe400000006ff */
[----:B------:R-:W-:-:S07]  /*2e50*/  MOV R0, UR4 ;  /* 0x0000000400007c02 */ /* 0x000fce0008000f00 */
.L_x_53:
[----:B-1----:R1:W2:Y:S02]  /*2e60*/  SYNCS.PHASECHK.TRANS64.TRYWAIT P0, [R0+URZ+0x90], R3 ;  /* 0x00009003000075a7 */ /* 0x0022a400080011ff */
[----:B--2---:R-:W-:Y:S05]  /*2e70*/  @!P0 NANOSLEEP.SYNCS 0x989680 ;  /* 0x009896800000895d */ /* 0x004fea0003900000 */
[----:B------:R-:W2:Y:S02]  /*2e80*/  @!P0 SYNCS.PHASECHK.TRANS64 P0, [R0+URZ+0x90], R3 ;  /* 0x00009003000085a7 */ /* 0x000ea400080010ff */
[----:B--2---:R-:W-:Y:S05]  /*2e90*/  @P0 EXIT ;  /* 0x000000000000094d */ /* 0x004fea0003800000 */
[----:B------:R-:W-:Y:S05]  /*2ea0*/  BRA `(.L_x_53) ;  /* 0xfffffffc00ec7947 */ /* 0x000fea000383ffff */
.L_x_46:
[----:B------:R-:W-:Y:S05]  /*2eb0*/  BRA.U UP3, `(.L_x_54) ;  /* 0x0000001103d07547 */ /* 0x000fea000b800000 */
[----:B------:R-:W-:Y:S01]  /*2ec0*/  UMOV UR4, 0x40 ;  /* 0x0000004000047882 */ /* 0x000fe20000000000 */
[----:B------:R-:W-:Y:S01]  /*2ed0*/  NOP ;  /* 0x0000000000007918 */ /* 0x000fe20000000000 */
[----:B------:R-:W-:Y:S01]  /*2ee0*/  ULEA UR4, UR37, UR4, 0x18 ;  /* 0x0000000425047291 */ /* 0x000fe2000f8ec0ff */
[----:B------:R-:W-:Y:S02]  /*2ef0*/  UMOV UR5, 0x400 ;  /* 0x0000040000057882 */ /* 0x000fe40000000000 */
[----:B------:R-:W-:-:S06]  /*2f00*/  ULEA UR37, UR37, UR5, 0x18 ;  /* 0x0000000525257291 */ /* 0x000fcc000f8ec0ff */
[----:B------:R-:W1:Y:S02]  /*2f10*/  LDS.U8 R2, [UR4+0x1c] ;  /* 0x00001c04ff027984 */ /* 0x000e640008000000 */
[----:B-1----:R-:W-:-:S13]  /*2f20*/  ISETP.NE.AND P0, PT, R2, RZ, PT ;  /* 0x000000ff0200720c */ /* 0x002fda0003f05270 */
[----:B------:R-:W-:Y:S05]  /*2f30*/  @P0 BRA `(.L_x_55) ;  /* 0x0000000400080947 */ /* 0x000fea0003800000 */
[----:B------:R-:W-:Y:S02]  /*2f40*/  UISETP.NE.U32.AND UP0, UPT, UR9, 0x1, UPT ;  /* 0x000000010900788c */ /* 0x000fe4000bf05070 */
[----:B------:R-:W-:-:S07]  /*2f50*/  UIADD3 UR6, UPT, UPT, UR4, 0x8, URZ ;  /* 0x0000000804067890 */ /* 0x000fce000fffe0ff */
[----:B------:R-:W-:Y:S05]  /*2f60*/  BRA.U !UP0, `(.L_x_56) ;  /* 0x00000001089c7547 */ /* 0x000fea000b800000 */
[----:B------:R-:W-:Y:S01]  /*2f70*/  ELECT P0, URZ, PT ;  /* 0x0000000000ff782f */ /* 0x000fe20003800000 */
[----:B------:R-:W-:-:S12]  /*2f80*/  BSSY B0, `(.L_x_56) ;  /* 0x0000025000007945 */ /* 0x000fd80003800000 */
[----:B------:R-:W-:Y:S05]  /*2f90*/  @!P0 BRA `(.L_x_57) ;  /* 0x00000000008c8947 */ /* 0x000fea0003800000 */
[----:B------:R-:W-:-:S05]  /*2fa0*/  UMOV UR5, 0x10 ;  /* 0x0000001000057882 */ /* 0x000fca0000000000 */
[----:B------:R-:W-:Y:S04]  /*2fb0*/  DEPBAR.LE SB1, 0x36 ;  /* 0x00009d800000791a */ /* 0x000fe80000000000 */
[----:B------:R-:W1:Y:S02]  /*2fc0*/  UTCATOMSWS.2CTA.FIND_AND_SET.ALIGN UP1, UR5, UR5 ;  /* 0x00000005000575e3 */ /* 0x000e640008220800 */
[----:B-1----:R-:W-:Y:S01]  /*2fd0*/  MOV R11, UR5 ;  /* 0x00000005000b7c02 */ /* 0x002fe20008000f00 */
[----:B------:R-:W-:Y:S06]  /*2fe0*/  BRA.U UP1, `(.L_x_58) ;  /* 0x0000000101187547 */ /* 0x000fec000b800000 */
.L_x_59:
[----:B------:R-:W-:Y:S05]  /*2ff0*/  NANOSLEEP 0x64 ;  /* 0x000000640000795d */ /* 0x000fea0003800000 */
[----:B------:R-:W-:-:S05]  /*3000*/  UMOV UR5, 0x10 ;  /* 0x0000001000057882 */ /* 0x000fca0000000000 */
[----:B------:R-:W-:Y:S04]  /*3010*/  DEPBAR.LE SB1, 0x36 ;  /* 0x00009d800000791a */ /* 0x000fe80000000000 */
[----:B------:R-:W1:Y:S02]  /*3020*/  UTCATOMSWS.2CTA.FIND_AND_SET.ALIGN UP1, UR5, UR5 ;  /* 0x00000005000575e3 */ /* 0x000e640008220800 */
[----:B-1----:R-:W-:Y:S01]  /*3030*/  MOV R11, UR5 ;  /* 0x00000005000b7c02 */ /* 0x002fe20008000f00 */
[----:B------:R-:W-:Y:S05]  /*3040*/  BRA.U !UP1, `(.L_x_59) ;  /* 0xfffffffd09e87547 */ /* 0x000fea000b83ffff */
.L_x_58:
[----:B------:R-:W1:Y:S01]  /*3050*/  LDS R5, [UR4+0x10] ;  /* 0x00001004ff057984 */ /* 0x000e620008000800 */
[----:B------:R-:W-:Y:S01]  /*3060*/  IMAD.U32 R3, RZ, RZ, UR37 ;  /* 0x00000025ff037e24 */ /* 0x000fe2000f8e00ff */
[----:B------:R-:W-:-:S03]  /*3070*/  MOV R2, UR8 ;  /* 0x0000000800027c02 */ /* 0x000fc60008000f00 */
[----:B------:R-:W-:Y:S01]  /*3080*/  VIADD R3, R3, 0x130 ;  /* 0x0000013003037836 */ /* 0x000fe20000000000 */
[----:B-1----:R-:W-:-:S04]  /*3090*/  SHF.L.U32 R5, R5, 0x1f, RZ ;  /* 0x0000001f05057819 */ /* 0x002fc800000006ff */
[----:B------:R-:W1:Y:S02]  /*30a0*/  SYNCS.PHASECHK.TRANS64.TRYWAIT P0, [UR4+0x8], R5 ;  /* 0x00000805ff0075a7 */ /* 0x000e640008001104 */
[----:B-1----:R-:W-:Y:S05]  /*30b0*/  @P0 BRA `(.L_x_60) ;  /* 0x0000000000080947 */ /* 0x002fea0003800000 */
[----:B------:R-:W1:Y:S02]  /*30c0*/  SYNCS.PHASECHK.TRANS64.TRYWAIT P0, [UR4+0x8], R5 ;  /* 0x00000805ff0075a7 */ /* 0x000e640008001104 */
[----:B-1----:R-:W-:Y:S05]  /*30d0*/  @!P0 BRA `(.L_x_61) ;  /* 0x0000005800e08947 */ /* 0x002fea0003800000 */
.L_x_60:
[----:B-1----:R-:W-:Y:S01]  /*30e0*/  HFMA2 R4, -RZ, RZ, 0, 5.9604644775390625e-08 ;  /* 0x00000001ff047431 */ /* 0x002fe200000001ff */
[----:B------:R-:W-:Y:S01]  /*30f0*/  UPRMT UR5, UR8, 0x654, UR6 ;  /* 0x0000065408057896 */ /* 0x000fe20008000006 */
[----:B------:R-:W-:Y:S01]  /*3100*/  IMAD.MOV.U32 R6, RZ, RZ, 0xffff ;  /* 0x0000ffffff067424 */ /* 0x000fe200078e00ff */
[----:B------:R-:W-:Y:S01]  /*3110*/  PRMT R2, R2, 0x654, R3 ;  /* 0x0000065402027816 */ /* 0x000fe20000000003 */
[----:B------:R-:W-:Y:S02]  /*3120*/  IMAD.MOV.U32 R5, RZ, RZ, 0x4 ;  /* 0x00000004ff057424 */ /* 0x000fe400078e00ff */
[----:B------:R-:W-:Y:S01]  /*3130*/  IMAD.SHL.U32 R9, R11, 0x20, RZ ;  /* 0x000000200b097824 */ /* 0x000fe200078e00ff */
[----:B------:R-:W-:Y:S02]  /*3140*/  MOV R3, UR5 ;  /* 0x0000000500037c02 */ /* 0x000fe40008000f00 */
[-C--:B------:R-:W-:Y:S01]  /*3150*/  SHF.L.U32 R7, R6, R11.reuse, RZ ;  /* 0x0000000b06077219 */ /* 0x080fe200000006ff */
[----:B------:R1:W-:Y:S01]  /*3160*/  SYNCS.ARRIVE.TRANS64.RED RZ, [UR5], R5 ;  /* 0x00000005ffff79a7 */ /* 0x0003e20008000405 */
[----:B------:R-:W-:Y:S01]  /*3170*/  SHF.L.U32 R6, R4, R11, RZ ;  /* 0x0000000b04067219 */ /* 0x000fe200000006ff */
[----:B------:R1:W-:Y:S04]  /*3180*/  STS [UR37+0x130], R9 ;  /* 0x00013009ff007988 */ /* 0x0003e80008000825 */
[----:B------:R1:W-:Y:S04]  /*3190*/  STAS [R2.64], R11 ;  /* 0x0000000b02007dbd */ /* 0x0003e8000c0008ff */
[----:B------:R1:W-:Y:S04]  /*31a0*/  ATOMS.OR RZ, [UR4+0x14], R7 ;  /* 0x00001407ffff798c */ /* 0x0003e8000b000004 */
[----:B------:R1:W-:Y:S04]  /*31b0*/  ATOMS.OR RZ, [UR4+0x18], R6 ;  /* 0x00001806ffff798c */ /* 0x0003e8000b000004 */
[----:B------:R1:W-:Y:S02]  /*31c0*/  ATOMS.XOR RZ, [UR4+0x10], R4 ;  /* 0x00001004ffff798c */ /* 0x0003e4000b800004 */
.L_x_57:
[----:B------:R-:W-:Y:S05]  /*31d0*/  BSYNC B0 ;  /* 0x0000000000007941 */ /* 0x000fea0003800000 */
.L_x_56:
[----:B------:R-:W-:Y:S05]  /*31e0*/  BRA.U UP0, `(.L_x_62) ;  /* 0x00000001006c7547 */ /* 0x000fea000b800000 */
[----:B------:R-:W-:-:S03]  /*31f0*/  UMOV UR5, 0xffffffff ;  /* 0xffffffff00057882 */ /* 0x000fc60000000000 */
[----:B------:R-:W-:Y:S05]  /*3200*/  BRA.DIV UR5, `(.L_x_63) ;  /* 0x0000005a05ac7947 */ /* 0x000fea000b800000 */
[----:B------:R-:W-:-:S13]  /*3210*/  ELECT P6, URZ, PT ;  /* 0x0000000000ff782f */ /* 0x000fda00038c0000 */
.L_x_163:
[----:B------:R-:W-:Y:S05]  /*3220*/  @!P6 BRA `(.L_x_62) ;  /* 0x00000000005ce947 */ /* 0x000fea0003800000 */
[----:B-1----:R-:W1:Y:S02]  /*3230*/  LDS R3, [UR4+0x10] ;  /* 0x00001004ff037984 */ /* 0x002e640008000800 */
[----:B-1----:R-:W-:-:S04]  /*3240*/  SHF.L.U32 R3, R3, 0x1f, RZ ;  /* 0x0000001f03037819 */ /* 0x002fc800000006ff */
[----:B------:R-:W1:Y:S02]  /*3250*/  SYNCS.PHASECHK.TRANS64.TRYWAIT P0, [UR4+0x8], R3 ;  /* 0x00000803ff0075a7 */ /* 0x000e640008001104 */
[----:B-1----:R-:W-:Y:S05]  /*3260*/  @P0 BRA `(.L_x_64) ;  /* 0x0000000000080947 */ /* 0x002fea0003800000 */
[----:B------:R-:W1:Y:S02]  /*3270*/  SYNCS.PHASECHK.TRANS64.TRYWAIT P0, [UR4+0x8], R3 ;  /* 0x00000803ff0075a7 */ /* 0x000e640008001104 */
[----:B-1----:R-:W-:Y:S05]  /*3280*/  @!P0 BRA `(.L_x_65) ;  /* 0x0000005800ac8947 */ /* 0x002fea0003800000 */
.L_x_64:
[----:B------:R-:W2:Y:S01]  /*3290*/  LDS R5, [UR37+0x130] ;  /* 0x00013025ff057984 */ /* 0x000ea20008000800 */
[----:B-1----:R-:W-:Y:S02]  /*32a0*/  HFMA2 R2, -RZ, RZ, 0, 5.9604644775390625e-08 ;  /* 0x00000001ff027431 */ /* 0x002fe400000001ff */
[----:B------:R-:W-:Y:S01]  /*32b0*/  IMAD.MOV.U32 R3, RZ, RZ, 0xffff ;  /* 0x0000ffffff037424 */ /* 0x000fe200078e00ff */
[----:B------:R-:W-:Y:S01]  /*32c0*/  UPRMT UR5, UR8, 0x654, UR6 ;  /* 0x0000065408057896 */ /* 0x000fe20008000006 */
[----:B--2---:R-:W-:-:S03]  /*32d0*/  IMAD.SHL.U32 R4, R5, 0x20, RZ ;  /* 0x0000002005047824 */ /* 0x004fc600078e00ff */
[-C--:B------:R-:W-:Y:S02]  /*32e0*/  SHF.L.U32 R3, R3, R5.reuse, RZ ;  /* 0x0000000503037219 */ /* 0x080fe400000006ff */
[----:B------:R-:W-:Y:S01]  /*32f0*/  SHF.L.U32 R5, R2, R5, RZ ;  /* 0x0000000502057219 */ /* 0x000fe200000006ff */
[----:B------:R2:W-:Y:S04]  /*3300*/  STS [UR37+0x130], R4 ;  /* 0x00013004ff007988 */ /* 0x0005e80008000825 */
[----:B------:R2:W-:Y:S04]  /*3310*/  ATOMS.OR RZ, [UR4+0x14], R3 ;  /* 0x00001403ffff798c */ /* 0x0005e8000b000004 */
[----:B------:R2:W-:Y:S01]  /*3320*/  ATOMS.OR RZ, [UR4+0x18], R5 ;  /* 0x00001805ffff798c */ /* 0x0005e2000b000004 */
[----:B------:R-:W-:Y:S03]  /*3330*/  SYNCS.ARRIVE.TRANS64.RED.A1T0 RZ, [UR5], RZ ;  /* 0x000000ffffff79a7 */ /* 0x000fe60008100405 */
[----:B------:R2:W-:Y:S01]  /*3340*/  ATOMS.XOR RZ, [UR4+0x10], R2 ;  /* 0x00001002ffff798c */ /* 0x0005e2000b800004 */
[----:B------:R-:W-:Y:S05]  /*3350*/  BRA `(.L_x_62) ;  /* 0x0000000000107947 */ /* 0x000fea0003800000 */
.L_x_55:
[----:B------:R-:W-:-:S05]  /*3360*/  MOV R2, 0xffffffff ;  /* 0xffffffff00027802 */ /* 0x000fca0000000f00 */
[----:B------:R1:W-:Y:S02]  /*3370*/  STS [UR37+0x130], R2 ;  /* 0x00013002ff007988 */ /* 0x0003e40008000825 */
[----:B-1----:R-:W-:Y:S02]  /*3380*/  MOV R2, 0x33a0 ;  /* 0x000033a000027802 */ /* 0x002fe40000000f00 */
[----:B-----5:R-:W-:Y:S05]  /*3390*/  CALL.REL.NOINC `($__internal_1_$__cuda_sm10x_tcgen05_guardrail_trap_phase_invalid_during_alloc) ;  /* 0x0000006000807944 */ /* 0x020fea0003c00000 */
.L_x_62:
[----:B------:R-:W-:Y:S05]  /*33a0*/  WARPSYNC.ALL ;  /* 0x0000000000007948 */ /* 0x000fea0003800000 */
[----:B------:R-:W3:Y:S01]  /*33b0*/  S2UR UR5, SR_CgaCtaId ;  /* 0x00000000000579c3 */ /* 0x000ee20000008800 */
[----:B------:R-:W-:Y:S01]  /*33c0*/  UMOV UR4, 0x400 ;  /* 0x0000040000047882 */ /* 0x000fe20000000000 */
[----:B------:R-:W-:-:S06]  /*33d0*/  NOP ;  /* 0x0000000000007918 */ /* 0x000fcc0000000000 */
[----:B------:R-:W-:Y:S06]  /*33e0*/  BAR.ARV 0x6, 0xa0 ;  /* 0x0182800000007b1d */ /* 0x000fec0000002000 */
[----:B------:R-:W4:Y:S01]  /*33f0*/  LDCU UR6, c[0x0][0x38c] ;  /* 0x00007180ff0677ac */ /* 0x000f220008000800 */
[----:B------:R-:W-:Y:S01]  /*3400*/  LOP3.LUT R0, R0, 0xffff, RZ, 0xc0, !PT ;  /* 0x0000ffff00007812 */ /* 0x000fe200078ec0ff */
[----:B-1----:R-:W-:Y:S01]  /*3410*/  IMAD.MOV.U32 R9, RZ, RZ, 0x1 ;  /* 0x00000001ff097424 */ /* 0x002fe200078e00ff */
[----:B------:R-:W-:Y:S01]  /*3420*/  LOP3.LUT R8, R8, 0xffff, RZ, 0xc0, !PT ;  /* 0x0000ffff08087812 */ /* 0x000fe200078ec0ff */
[----:B------:R-:W-:Y:S01]  /*3430*/  UMOV UR17, URZ ;  /* 0x000000ff00117c82 */ /* 0x000fe20008000000 */
[----:B------:R-:W-:Y:S01]  /*3440*/  R2UR UR11, R0 ;  /* 0x00000000000b72ca */ /* 0x000fe200000e0000 */
[----:B------:R-:W-:Y:S01]  /*3450*/  UMOV UR16, URZ ;  /* 0x000000ff00107c82 */ /* 0x000fe20008000000 */
[----:B------:R-:W-:Y:S01]  /*3460*/  R2UR UR12, R8 ;  /* 0x00000000080c72ca */ /* 0x000fe200000e0000 */
[----:B------:R-:W-:Y:S01]  /*3470*/  IMAD.MOV.U32 R8, RZ, RZ, RZ ;  /* 0x000000ffff087224 */ /* 0x000fe200078e00ff */
[----:B------:R-:W-:Y:S01]  /*3480*/  UMOV UR15, URZ ;  /* 0x000000ff000f7c82 */ /* 0x000fe20008000000 */
[----:B---3--:R-:W-:-:S02]  /*3490*/  ULEA UR5, UR5, UR4, 0x18 ;  /* 0x0000000405057291 */ /* 0x008fc4000f8ec0ff */
[----:B------:R-:W-:Y:S02]  /*34a0*/  UISETP.NE.AND UP2, UPT, UR9, URZ, UPT ;  /* 0x000000ff0900728c */ /* 0x000fe4000bf45270 */
[----:B------:R-:W-:Y:S02]  /*34b0*/  UIADD3 UR20, UPT, UPT, UR5, 0x4300, URZ ;  /* 0x0000430005147890 */ /* 0x000fe4000fffe0ff */
[----:B------:R-:W-:Y:S02]  /*34c0*/  UIADD3 UR19, UPT, UPT, UR5, 0xa300, URZ ;  /* 0x0000a30005137890 */ /* 0x000fe4000fffe0ff */
[----:B----4-:R-:W-:Y:S01]  /*34d0*/  UIADD3 UR6, UPT, UPT, UR6, 0x3f, URZ ;  /* 0x0000003f06067890 */ /* 0x010fe2000fffe0ff */
[----:B--2---:R-:W1:Y:S01]  /*34e0*/  LDS R2, [UR5+0x130] ;  /* 0x00013005ff027984 */ /* 0x004e620008000800 */
[----:B------:R-:W-:Y:S02]  /*34f0*/  USHF.R.U32.HI UR20, URZ, 0x4, UR20 ;  /* 0x00000004ff147899 */ /* 0x000fe40008011614 */
[----:B------:R-:W-:-:S02]  /*3500*/  USHF.R.S32.HI UR4, URZ, 0x1f, UR6 ;  /* 0x0000001fff047899 */ /* 0x000fc40008011406 */
[----:B------:R-:W-:Y:S02]  /*3510*/  USHF.R.U32.HI UR19, URZ, 0x4, UR19 ;  /* 0x00000004ff137899 */ /* 0x000fe40008011613 */
[----:B------:R-:W-:Y:S01]  /*3520*/  ULEA.HI UR4, UR4, UR6, URZ, 0x6 ;  /* 0x0000000604047291 */ /* 0x000fe2000f8f30ff */
[----:B------:R-:W-:Y:S01]  /*3530*/  UMOV UR28, 0x0 ;  /* 0x00000000001c7882 */ /* 0x000fe20000000000 */
[----:B------:R-:W-:Y:S02]  /*3540*/  UMOV UR29, 0x8218010 ;  /* 0x08218010001d7882 */ /* 0x000fe40000000000 */
[----:B------:R-:W-:Y:S02]  /*3550*/  USHF.R.S32.HI UR4, URZ, 0x6, UR4 ;  /* 0x00000006ff047899 */ /* 0x000fe40008011404 */
[----:B------:R-:W-:Y:S02]  /*3560*/  ULOP3.LUT UR20, UR20, 0x3fff, URZ, 0xc0, !UPT ;  /* 0x00003fff14147892 */ /* 0x000fe4000f8ec0ff */
[----:B------:R-:W-:-:S02]  /*3570*/  UISETP.LT.AND UP0, UPT, UR4, 0x1, UPT ;  /* 0x000000010400788c */ /* 0x000fc4000bf01270 */
[----:B------:R-:W-:Y:S02]  /*3580*/  ULOP3.LUT UR19, UR19, 0x3fff, URZ, 0xc0, !UPT ;  /* 0x00003fff13137892 */ /* 0x000fe4000f8ec0ff */
[----:B------:R-:W-:Y:S01]  /*3590*/  USEL UR18, UR4, 0x1, !UP0 ;  /* 0x0000000104127887 */ /* 0x000fe2000c000000 */
[----:B------:R-:W-:Y:S01]  /*35a0*/  UMOV UR26, 0x0 ;  /* 0x00000000001a7882 */ /* 0x000fe20000000000 */
[----:B------:R-:W-:Y:S01]  /*35b0*/  UMOV UR27, 0x8218010 ;  /* 0x08218010001b7882 */ /* 0x000fe20000000000 */
[----:B------:R-:W-:Y:S01]  /*35c0*/  UMOV UR24, 0x0 ;  /* 0x0000000000187882 */ /* 0x000fe20000000000 */
[----:B------:R-:W-:Y:S01]  /*35d0*/  UMOV UR25, 0x8218010 ;  /* 0x0821801000197882 */ /* 0x000fe20000000000 */
[----:B------:R-:W-:Y:S01]  /*35e0*/  UMOV UR22, 0x0 ;  /* 0x0000000000167882 */ /* 0x000fe20000000000 */
[----:B------:R-:W-:Y:S01]  /*35f0*/  UMOV UR23, 0x8218010 ;  /* 0x0821801000177882 */ /* 0x000fe20000000000 */
[----:B-1----:R-:W-:Y:S02]  /*3600*/  R2UR UR21, R2 ;  /* 0x00000000021572ca */ /* 0x002fe400000e0000 */
[----:B------:R-:W-:-:S13]  /*3610*/  CS2R R2, SRZ ;  /* 0x0000000000027805 */ /* 0x000fda000001ff00 */
.L_x_73:
[C---:B------:R-:W-:Y:S02]  /*3620*/  LEA R0, R8.reuse, UR5, 0x3 ;  /* 0x0000000508007c11 */ /* 0x040fe4000f8e18ff */
[----:B------:R-:W-:Y:S02]  /*3630*/  SHF.L.U32 R5, R3, 0x1f, RZ ;  /* 0x0000001f03057819 */ /* 0x000fe400000006ff */
[----:B------:R-:W-:Y:S02]  /*3640*/  LEA R4, R8, UR5, 0x4 ;  /* 0x0000000508047c11 */ /* 0x000fe4000f8e20ff */
[----:B------:R-:W1:Y:S02]  /*3650*/  SYNCS.PHASECHK.TRANS64.TRYWAIT P0, [R0+URZ+0x80], R5 ;  /* 0x00008005000075a7 */ /* 0x000e6400080011ff */
[----:B-1-34-:R-:W-:Y:S05]  /*3660*/  @!P0 BRA `(.L_x_66) ;  /* 0x0000005400cc8947 */ /* 0x01afea0003800000 */
.L_x_164:
[----:B-1----:R-:W1:Y:S01]  /*3670*/  LDS.128 R4, [R4+0x110] ;  /* 0x0001100004047984 */ /* 0x002e620000000c00 */
[----:B------:R-:W-:Y:S02]  /*3680*/  VIADD R0, R0, 0x90 ;  /* 0x0000009000007836 */ /* 0x000fe40000000000 */
[----:B------:R-:W-:Y:S01]  /*3690*/  VIADD R8, R8, 0x1 ;  /* 0x0000000108087836 */ /* 0x000fe20000000000 */
[----:B------:R-:W-:Y:S01]  /*36a0*/  @!PT LDS RZ, [RZ] ;  /* 0x00000000fffff984 */ /* 0x000fe20000000800 */
[----:B------:R-:W-:Y:S01]  /*36b0*/  @!PT LDS RZ, [RZ] ;  /* 0x00000000fffff984 */ /* 0x000fe20000000800 */
[----:B------:R-:W-:Y:S01]  /*36c0*/  @!PT LDS RZ, [RZ] ;  /* 0x00000000fffff984 */ /* 0x000fe20000000800 */
[----:B------:R-:W-:Y:S01]  /*36d0*/  @!PT LDS RZ, [RZ] ;  /* 0x00000000fffff984 */ /* 0x000fe20000000800 */
[----:B------:R2:W-:Y:S06]  /*36e0*/  MEMBAR.ALL.CTA ;  /* 0x0000000000007992 */ /* 0x0005ec0000008000 */
[----:B--2---:R-:W2:Y:S01]  /*36f0*/  FENCE.VIEW.ASYNC.S ;  /* 0x00000000000073c6 */ /* 0x004ea20000000000 */
[----:B------:R-:W-:-:S04]  /*3700*/  PRMT R0, RZ, 0x654, R0 ;  /* 0x00000654ff007816 */ /* 0x000fc80000000000 */
[----:B--2---:R2:W-:Y:S01]  /*3710*/  SYNCS.ARRIVE.TRANS64.RED.A1T0 RZ, [R0+URZ], RZ ;  /* 0x000000ff00ff79a7 */ /* 0x0045e200081004ff */
[----:B-1----:R-:W-:Y:S01]  /*3720*/  LOP3.LUT P1, RZ, R6, 0x1, RZ, 0xc0, !PT ;  /* 0x0000000106ff7812 */ /* 0x002fe2000782c0ff */
[----:B--2---:R-:W-:-:S12]  /*3730*/  BRA.U UP2, `(.L_x_67) ;  /* 0x0000000502087547 */ /* 0x004fd8000b800000 */
[----:B------:R-:W1:Y:S01]  /*3740*/  LDCU UR6, c[0x0][0x38c] ;  /* 0x00007180ff0677ac */ /* 0x000e620008000800 */
[----:B------:R-:W-:Y:S02]  /*3750*/  PLOP3.LUT P2, PT, PT, PT, PT, 0x80, 0x8 ;  /* 0x000000000008781c */ /* 0x000fe40003f4f070 */
[----:B------:R-:W-:Y:S01]  /*3760*/  SHF.L.U32 R5, R9, 0x1f, RZ ;  /* 0x0000001f09057819 */ /* 0x000fe200000006ff */
[----:B------:R-:W-:Y:S02]  /*3770*/  ULEA UR7, UR17, UR5, 0x3 ;  /* 0x0000000511077291 */ /* 0x000fe4000f8e18ff */
[----:B------:R-:W-:Y:S02]  /*3780*/  ULEA UR10, UR17, UR21, 0x6 ;  /* 0x00000015110a7291 */ /* 0x000fe4000f8e30ff */
[----:B-1----:R-:W-:-:S06]  /*3790*/  UISETP.GE.AND UP0, UPT, UR6, 0x1, UPT ;  /* 0x000000010600788c */ /* 0x002fcc000bf06270 */
[----:B------:R-:W-:-:S05]  /*37a0*/  PLOP3.LUT P0, PT, PT, PT, UP0, 0x80, 0x8 ;  /* 0x000000000008781c */ /* 0x000fca0003f0f008 */
[----:B------:R-:W-:-:S08]  /*37b0*/  @UP0 ULEA UR6, UR16, UR5, 0x3 ;  /* 0x0000000510060291 */ /* 0x000fd0000f8e18ff */
[----:B------:R-:W-:-:S04]  /*37c0*/  @P0 SHF.L.U32 R0, R2, 0x1f, RZ ;  /* 0x0000001f02000819 */ /* 0x000fc800000006ff */
[----:B------:R1:W2:Y:S01]  /*37d0*/  @P0 SYNCS.PHASECHK.TRANS64.TRYWAIT P2, [UR6], R0 ;  /* 0x00000000ff0005a7 */ /* 0x0002a20008041106 */
[----:B------:R-:W3:Y:S02]  /*37e0*/  SYNCS.PHASECHK.TRANS64.TRYWAIT P0, [UR7+0xc0], R5 ;  /* 0x0000c005ff0075a7 */ /* 0x000ee40008001107 */
[----:B-123--:R-:W-:Y:S05]  /*37f0*/  @!P0 BRA `(.L_x_68) ;  /* 0x00000054007c8947 */ /* 0x00efea0003800000 */
.L_x_166:
[----:B------:R-:W-:Y:S01]  /*3800*/  UMOV UR14, UR15 ;  /* 0x0000000f000e7c82 */ /* 0x000fe20008000000 */
[----:B------:R-:W-:Y:S05]  /*3810*/  BRA.U !UP0, `(.L_x_69) ;  /* 0x0000000108c07547 */ /* 0x000fea000b800000 */
[----:B------:R-:W-:Y:S02]  /*3820*/  UIADD3 UR14, UPT, UPT, UR18, UR15, URZ ;  /* 0x0000000f120e7290 */ /* 0x000fe4000fffe0ff */
[----:B------:R-:W-:Y:S01]  /*3830*/  UPLOP3.LUT UP3, UPT, UPT, UPT, UPT, 0x40, 0x4 ;  /* 0x000000000004789c */ /* 0x000fe20003f6e870 */
[----:B------:R-:W-:Y:S01]  /*3840*/  UMOV UR13, UR4 ;  /* 0x00000004000d7c82 */ /* 0x000fe20008000000 */
[----:B------:R-:W-:-:S09]  /*3850*/  UMOV UR46, UR16 ;  /* 0x00000010002e7c82 */ /* 0x000fd20008000000 */
.L_x_72:
[----:B--2---:R-:W-:Y:S01]  /*3860*/  ULEA UR6, UR46, UR5, 0x3 ;  /* 0x000000052e067291 */ /* 0x004fe2000f8e18ff */
[----:B---3--:R-:W-:Y:S11]  /*3870*/  @P2 BRA `(.L_x_70) ;  /* 0x00000000000c2947 */ /* 0x008ff60003800000 */
[----:B-1----:R-:W-:Y:S04]  /*3880*/  SHF.L.U32 R5, R2, 0x1f, RZ ;  /* 0x0000001f02057819 */ /* 0x002fe800000006ff */
[----:B------:R-:W1:Y:S02]  /*3890*/  SYNCS.PHASECHK.TRANS64.TRYWAIT P0, [UR6], R5 ;  /* 0x00000005ff0075a7 */ /* 0x000e640008001106 */
[----:B-1----:R-:W-:Y:S05]  /*38a0*/  @!P0 BRA `(.L_x_71) ;  /* 0x0000005400688947 */ /* 0x002fea0003800000 */
.L_x_70:
[----:B------:R-:W-:Y:S01]  /*38b0*/  UISETP.NE.AND UP0, UPT, UR13, 0x1, UPT ;  /* 0x000000010d00788c */ /* 0x000fe2000bf05270 */
[----:B------:R-:W-:Y:S01]  /*38c0*/  PLOP3.LUT P2, PT, PT, PT, PT, 0x80, 0x8 ;  /* 0x000000000008781c */ /* 0x000fe20003f4f070 */
[----:B------:R-:W-:Y:S02]  /*38d0*/  UIADD3 UR16, UPT, UPT, UR46, 0x1, URZ ;  /* 0x000000012e107890 */ /* 0x000fe4000fffe0ff */
[----:B------:R-:W-:Y:S02]  /*38e0*/  ULEA UR32, UR46, UR20, 0x9 ;  /* 0x000000142e207291 */ /* 0x000fe4000f8e48ff */
[----:B------:R-:W-:Y:S01]  /*38f0*/  UISETP.NE.AND UP1, UPT, UR16, 0x3, UPT ;  /* 0x000000031000788c */ /* 0x000fe2000bf25270 */
[----:B------:R-:W-:Y:S01]  /*3900*/  PLOP3.LUT P0, PT, PT, PT, UP0, 0x80, 0x8 ;  /* 0x000000000008781c */ /* 0x000fe20003f0f008 */
[----:B------:R-:W-:Y:S02]  /*3910*/  UIADD3 UR44, UPT, UPT, UR32, 0x80, URZ ;  /* 0x00000080202c7890 */ /* 0x000fe4000fffe0ff */
[----:B------:R-:W-:Y:S02]  /*3920*/  USEL UR31, URZ, 0x1, UP1 ;  /* 0x00000001ff1f7887 */ /* 0x000fe40008800000 */
[----:B------:R-:W-:Y:S02]  /*3930*/  USEL UR16, UR16, URZ, UP1 ;  /* 0x000000ff10107287 */ /* 0x000fe40008800000 */
[----:B------:R-:W-:Y:S02]  /*3940*/  UIADD3 UR40, UPT, UPT, UR32, 0x100, URZ ;  /* 0x0000010020287890 */ /* 0x000fe4000fffe0ff */
[----:B------:R-:W-:Y:S01]  /*3950*/  @UP0 ULEA UR30, UR16, UR5, 0x3 ;  /* 0x00000005101e0291 */ /* 0x000fe2000f8e18ff */
[----:B------:R-:W-:Y:S01]  /*3960*/  LOP3.LUT R2, R2, UR31, RZ, 0x3c, !PT ;  /* 0x0000001f02027c12 */ /* 0x000fe2000f8e3cff */
[----:B------:R-:W-:Y:S02]  /*3970*/  UIADD3 UR36, UPT, UPT, UR32, 0x180, URZ ;  /* 0x0000018020247890 */ /* 0x000fe4000fffe0ff */
[----:B------:R-:W-:Y:S01]  /*3980*/  UIADD3 UR6, UPT, UPT, UR6, 0x18, URZ ;  /* 0x0000001806067890 */ /* 0x000fe2000fffe0ff */
[----:B-1----:R-:W-:Y:S01]  /*3990*/  @P0 SHF.L.U32 R0, R2, 0x1f, RZ ;  /* 0x0000001f02000819 */ /* 0x002fe200000006ff */
[----:B------:R-:W-:Y:S02]  /*39a0*/  UIADD3 UR15, UPT, UPT, UR15, 0x1, URZ ;  /* 0x000000010f0f7890 */ /* 0x000fe4000fffe0ff */
[----:B------:R-:W-:Y:S01]  /*39b0*/  UIADD3 UR13, UPT, UPT, UR13, -0x1, URZ ;  /* 0xffffffff0d0d7890 */ /* 0x000fe2000fffe0ff */
[----:B------:R2:W3:Y:S01]  /*39c0*/  @P0 SYNCS.PHASECHK.TRANS64.TRYWAIT P2, [UR30], R0 ;  /* 0x00000000ff0005a7 */ /* 0x0004e2000804111e */
[----:B------:R-:W-:Y:S02]  /*39d0*/  ULEA UR30, UR46, UR19, 0x9 ;  /* 0x000000132e1e7291 */ /* 0x000fe4000f8e48ff */
[----:B------:R-:W-:Y:S02]  /*39e0*/  UISETP.NE.AND UP0, UPT, UR15, UR14, UPT ;  /* 0x0000000e0f00728c */ /* 0x000fe4000bf05270 */
[----:B------:R-:W-:Y:S02]  /*39f0*/  UIADD3 UR42, UPT, UPT, UR30, 0x80, URZ ;  /* 0x000000801e2a7890 */ /* 0x000fe4000fffe0ff */
[----:B------:R-:W-:Y:S02]  /*3a00*/  UIADD3 UR38, UPT, UPT, UR30, 0x100, URZ ;  /* 0x000001001e267890 */ /* 0x000fe4000fffe0ff */
[----:B------:R-:W-:Y:S01]  /*3a10*/  UIADD3 UR34, UPT, UPT, UR30, 0x180, URZ ;  /* 0x000001801e227890 */ /* 0x000fe2000fffe0ff */
[----:B------:R-:W-:Y:S01]  /*3a20*/  UMOV UR33, 0x40004040 ;  /* 0x4000404000217882 */ /* 0x000fe20000000000 */
[----:B------:R-:W-:Y:S01]  /*3a30*/  UMOV UR31, 0x40004040 ;  /* 0x40004040001f7882 */ /* 0x000fe20000000000 */
[----:B------:R-:W-:Y:S01]  /*3a40*/  UMOV UR45, 0x40004040 ;  /* 0x40004040002d7882 */ /* 0x000fe20000000000 */
[----:B------:R2:W-:Y:S01]  /*3a50*/  UTCHMMA.2CTA gdesc[UR32], gdesc[UR30], tmem[UR10], tmem[UR28], idesc[UR29], UP3 ;  /* 0x00ff1c1e200075ea */ /* 0x0005e20009a0000a */
[----:B------:R-:W-:Y:S01]  /*3a60*/  UPLOP3.LUT UP3, UPT, UPT, UPT, UPT, 0x80, 0x8 ;  /* 0x000000000008789c */ /* 0x000fe20003f6f070 */
[----:B------:R-:W-:Y:S01]  /*3a70*/  UMOV UR43, 0x40004040 ;  /* 0x40004040002b7882 */ /* 0x000fe20000000000 */
[----:B------:R-:W-:Y:S01]  /*3a80*/  UMOV UR41, 0x40004040 ;  /* 0x4000404000297882 */ /* 0x000fe20000000000 */
[----:B------:R2:W-:Y:S01]  /*3a90*/  UTCHMMA.2CTA gdesc[UR44], gdesc[UR42], tmem[UR10], tmem[UR26], idesc[UR27], UPT ;  /* 0x00ff1a2a2c0075ea */ /* 0x0005e2000ba0000a */
[----:B------:R-:W-:Y:S01]  /*3aa0*/  UMOV UR39, 0x40004040 ;  /* 0x4000404000277882 */ /* 0x000fe20000000000 */
[----:B------:R-:W-:Y:S01]  /*3ab0*/  UMOV UR37, 0x40004040 ;  /* 0x4000404000257882 */ /* 0x000fe20000000000 */
[----:B------:R-:W-:Y:S01]  /*3ac0*/  UMOV UR35, 0x40004040 ;  /* 0x4000404000237882 */ /* 0x000fe20000000000 */
[----:B------:R2:W-:Y:S01]  /*3ad0*/  UTCHMMA.2CTA gdesc[UR40], gdesc[UR38], tmem[UR10], tmem[UR24], idesc[UR25], UPT ;  /* 0x00ff1826280075ea */ /* 0x0005e2000ba0000a */
[----:B------:R2:W-:Y:S01]  /*3ae0*/  UTCHMMA.2CTA gdesc[UR36], gdesc[UR34], tmem[UR10], tmem[UR22], idesc[UR23], UPT ;  /* 0x00ff1622240075ea */ /* 0x0005e2000ba0000a */
[----:B------:R2:W-:Y:S01]  /*3af0*/  UTCBAR.2CTA.MULTICAST [UR6], URZ, UR12 ;  /* 0x000000ff060073e9 */ /* 0x0005e2000820080c */
[----:B------:R-:W-:Y:S01]  /*3b00*/  UMOV UR46, UR16 ;  /* 0x00000010002e7c82 */ /* 0x000fe20008000000 */
[----:B------:R-:W-:Y:S05]  /*3b10*/  BRA.U UP0, `(.L_x_72) ;  /* 0xfffffffd00507547 */ /* 0x000fea000b83ffff */
.L_x_69:
[----:B------:R-:W-:Y:S01]  /*3b20*/  UIADD3 UR7, UPT, UPT, UR7, 0xa0, URZ ;  /* 0x000000a007077890 */ /* 0x000fe2000fffe0ff */
[----:B------:R-:W-:-:S08]  /*3b30*/  UMOV UR15, UR14 ;  /* 0x0000000e000f7c82 */ /* 0x000fd00008000000 */
[----:B------:R4:W-:Y:S01]  /*3b40*/  UTCBAR.2CTA.MULTICAST [UR7], URZ, UR11 ;  /* 0x000000ff070073e9 */ /* 0x0009e2000820080b */
[----:B------:R-:W-:Y:S02]  /*3b50*/  NOP ;  /* 0x0000000000007918 */ /* 0x000fe40000000000 */
.L_x_67:
[----:B------:R-:W-:Y:S01]  /*3b60*/  UIADD3 UR17, UPT, UPT, UR17, 0x1, URZ ;  /* 0x0000000111117890 */ /* 0x000fe2000fffe0ff */
[----:B------:R-:W-:-:S03]  /*3b70*/  ISETP.NE.AND P0, PT, R8, 0x2, PT ;  /* 0x000000020800780c */ /* 0x000fc60003f05270 */
[----:B------:R-:W-:Y:S01]  /*3b80*/  UISETP.NE.AND UP0, UPT, UR17, 0x4, UPT ;  /* 0x000000041100788c */ /* 0x000fe2000bf05270 */
[----:B-12---:R-:W-:Y:S02]  /*3b90*/  SEL R0, RZ, 0x1, P0 ;  /* 0x00000001ff007807 */ /* 0x006fe40000000000 */
[----:B------:R-:W-:Y:S01]  /*3ba0*/  SEL R8, R8, RZ, P0 ;  /* 0x000000ff08087207 */ /* 0x000fe20000000000 */
[----:B------:R-:W-:Y:S01]  /*3bb0*/  USEL UR6, URZ, 0x1, UP0 ;  /* 0x00000001ff067887 */ /* 0x000fe20008000000 */
[----:B------:R-:W-:Y:S01]  /*3bc0*/  LOP3.LUT R3, R3, R0, RZ, 0x3c, !PT ;  /* 0x0000000003037212 */ /* 0x000fe200078e3cff */
[----:B------:R-:W-:-:S04]  /*3bd0*/  USEL UR17, UR17, URZ, UP0 ;  /* 0x000000ff11117287 */ /* 0x000fc80008000000 */
[----:B------:R-:W-:Y:S01]  /*3be0*/  LOP3.LUT R9, R9, UR6, RZ, 0x3c, !PT ;  /* 0x0000000609097c12 */ /* 0x000fe2000f8e3cff */
[----:B------:R-:W-:Y:S07]  /*3bf0*/  @P1 BRA `(.L_x_73) ;  /* 0xfffffff800881947 */ /* 0x000fee000383ffff */
[----:B------:R-:W1:Y:S01]  /*3c00*/  S2UR UR4, SR_CgaCtaId ;  /* 0x00000000000479c3 */ /* 0x000e620000008800 */
[----:B------:R-:W-:Y:S01]  /*3c10*/  ELECT P0, URZ, PT ;  /* 0x0000000000ff782f */ /* 0x000fe20003800000 */
[----:B------:R-:W-:Y:S01]  /*3c20*/  HFMA2 R0, -RZ, RZ, 0, 5.9604644775390625e-08 ;  /* 0x00000001ff007431 */ /* 0x000fe200000001ff */
[----:B------:R-:W-:-:S05]  /*3c30*/  UMOV UR6, 0x40 ;  /* 0x0000004000067882 */ /* 0x000fca0000000000 */
[----:B------:R-:W-:Y:S01]  /*3c40*/  UVIRTCOUNT.DEALLOC.SMPOOL 0x80 ;  /* 0x000000800000784c */ /* 0x000fe20000000000 */
[----:B------:R-:W-:Y:S02]  /*3c50*/  UISETP.NE.AND UP0, UPT, UR9, URZ, UPT ;  /* 0x000000ff0900728c */ /* 0x000fe4000bf05270 */
[----:B-1----:R-:W-:-:S09]  /*3c60*/  ULEA UR4, UR4, UR6, 0x18 ;  /* 0x0000000604047291 */ /* 0x002fd2000f8ec0ff */
[----:B------:R1:W-:Y:S01]  /*3c70*/  @P0 STS.U8 [UR4+0x1c], R0 ;  /* 0x00001c00ff000988 */ /* 0x0003e20008000004 */
[----:B------:R-:W-:Y:S05]  /*3c80*/  BRA.U UP0, `(.L_x_74) ;  /* 0x0000000100a07547 */ /* 0x000fea000b800000 */
[----:B------:R-:W-:Y:S01]  /*3c90*/  UIADD3 UR6, UPT, UPT, UR5, 0xc0, URZ ;  /* 0x000000c005067890 */ /* 0x000fe2000fffe0ff */
[----:B------:R-:W-:-:S03]  /*3ca0*/  SHF.L.U32 R3, R9, 0x1f, RZ ;  /* 0x0000001f09037819 */ /* 0x000fc600000006ff */
[----:B----4-:R-:W-:-:S09]  /*3cb0*/  ULEA UR7, UR17, UR6, 0x3 ;  /* 0x0000000611077291 */ /* 0x010fd2000f8e18ff */
[----:B------:R-:W2:Y:S02]  /*3cc0*/  SYNCS.PHASECHK.TRANS64.TRYWAIT P0, [UR7], R3 ;  /* 0x00000003ff0075a7 */ /* 0x000ea40008001107 */
[----:B--2---:R-:W-:Y:S05]  /*3cd0*/  @!P0 BRA `(.L_x_75) ;  /* 0x0000005000748947 */ /* 0x004fea0003800000 */
.L_x_169:
        /* <DEDUP_REMOVED lines=9> */
.L_x_171:
        /* <DEDUP_REMOVED lines=9> */
.L_x_173:
[----:B------:R-:W-:-:S04]  /*3e00*/  UIADD3 UR9, UPT, UPT, UR9, 0x1, URZ ;  /* 0x0000000109097890 */ /* 0x000fc8000fffe0ff */
[----:B------:R-:W-:-:S04]  /*3e10*/  UISETP.NE.AND UP1, UPT, UR9, 0x4, UPT ;  /* 0x000000040900788c */ /* 0x000fc8000bf25270 */
[----:B------:R-:W-:Y:S02]  /*3e20*/  USEL UR7, URZ, 0x1, UP1 ;  /* 0x00000001ff077887 */ /* 0x000fe40008800000 */
[----:B------:R-:W-:-:S04]  /*3e30*/  USEL UR9, UR9, URZ, UP1 ;  /* 0x000000ff09097287 */ /* 0x000fc80008800000 */
[----:B------:R-:W-:Y:S01]  /*3e40*/  ULEA UR9, UR9, UR6, 0x3 ;  /* 0x0000000609097291 */ /* 0x000fe2000f8e18ff */
[----:B-1----:R-:W-:-:S04]  /*3e50*/  LOP3.LUT R3, R2, UR7, RZ, 0x3c, !PT ;  /* 0x0000000702037c12 */ /* 0x002fc8000f8e3cff */
[----:B------:R-:W-:Y:S01]  /*3e60*/  SHF.L.U32 R3, R3, 0x1f, RZ ;  /* 0x0000001f03037819 */ /* 0x000fe200000006ff */
[----:B------:R-:W-:-:S04]  /*3e70*/  IMAD.U32 R0, RZ, RZ, UR9 ;  /* 0x00000009ff007e24 */ /* 0x000fc8000f8e00ff */
[----:B------:R1:W2:Y:S03]  /*3e80*/  SYNCS.PHASECHK.TRANS64.TRYWAIT P0, [R0+URZ], R3 ;  /* 0x00000003000075a7 */ /* 0x0002a600080011ff */
[----:B--2---:R-:W-:Y:S05]  /*3e90*/  @!P0 NANOSLEEP.SYNCS 0x989680 ;  /* 0x009896800000895d */ /* 0x004fea0003900000 */
[----:B------:R-:W2:Y:S02]  /*3ea0*/  @!P0 SYNCS.PHASECHK.TRANS64 P0, [R0+URZ], R3 ;  /* 0x00000003000085a7 */ /* 0x000ea400080010ff */
[----:B--2---:R-:W-:Y:S05]  /*3eb0*/  @P0 BRA `(.L_x_78) ;  /* 0x0000000000200947 */ /* 0x004fea0003800000 */
.L_x_79:
[----:B--2---:R2:W4:Y:S02]  /*3ec0*/  SYNCS.PHASECHK.TRANS64.TRYWAIT P0, [R0+URZ], R3 ;  /* 0x00000003000075a7 */ /* 0x00452400080011ff */
[----:B----4-:R-:W-:Y:S05]  /*3ed0*/  @!P0 NANOSLEEP.SYNCS 0x989680 ;  /* 0x009896800000895d */ /* 0x010fea0003900000 */
[----:B------:R-:W4:Y:S02]  /*3ee0*/  @!P0 SYNCS.PHASECHK.TRANS64 P0, [R0+URZ], R3 ;  /* 0x00000003000085a7 */ /* 0x000f2400080010ff */
[----:B----4-:R-:W-:Y:S05]  /*3ef0*/  @!P0 BRA `(.L_x_79) ;  /* 0xfffffffc00f08947 */ /* 0x010fea000383ffff */
[----:B------:R-:W-:Y:S05]  /*3f00*/  BRA `(.L_x_78) ;  /* 0x00000000000c7947 */ /* 0x000fea0003800000 */
.L_x_74:
[----:B------:R-:W-:-:S04]  /*3f10*/  UIADD3 UR6, UPT, UPT, UR5, 0x100, URZ ;  /* 0x0000010005067890 */ /* 0x000fc8000fffe0ff */
[----:B------:R-:W-:-:S09]  /*3f20*/  UPRMT UR6, UR8, 0x654, UR6 ;  /* 0x0000065408067896 */ /* 0x000fd20008000006 */
[----:B------:R-:W-:Y:S03]  /*3f30*/  SYNCS.ARRIVE.TRANS64.RED.A1T0 RZ, [UR6], RZ ;  /* 0x000000ffffff79a7 */ /* 0x000fe60008100406 */
.L_x_78:
[----:B-12---:R-:W-:Y:S01]  /*3f40*/  SHF.L.U32 R3, RZ, 0x1f, RZ ;  /* 0x0000001fff037819 */ /* 0x006fe200000006ff */
[----:B------:R-:W-:Y:S01]  /*3f50*/  UIADD3 UR6, UPT, UPT, UR5, 0x100, URZ ;  /* 0x0000010005067890 */ /* 0x000fe2000fffe0ff */
[----:B------:R-:W-:Y:S02]  /*3f60*/  PLOP3.LUT P0, PT, PT, PT, UP0, 0x80, 0x8 ;  /* 0x000000000008781c */ /* 0x000fe40003f0f008 */
[----:B------:R-:W1:Y:S02]  /*3f70*/  SYNCS.PHASECHK.TRANS64.TRYWAIT P1, [UR5+0x100], R3 ;  /* 0x00010003ff0075a7 */ /* 0x000e640008021105 */
[----:B-1----:R-:W-:Y:S09]  /*3f80*/  @!P1 BRA `(.L_x_80) ;  /* 0x0000005000109947 */ /* 0x002ff20003800000 */
.L_x_175:
[----:B------:R-:W-:Y:S01]  /*3f90*/  @!UP0 UPRMT UR6, UR8, 0x654, UR6 ;  /* 0x0000065408068896 */ /* 0x000fe20008000006 */
[----:B------:R-:W-:Y:S02]  /*3fa0*/  UMOV UR5, 0x1 ;  /* 0x0000000100057882 */ /* 0x000fe40000000000 */
[----:B------:R-:W-:-:S06]  /*3fb0*/  UMOV UR8, 0xffff ;  /* 0x0000ffff00087882 */ /* 0x000fcc0000000000 */
[----:B------:R-:W-:Y:S01]  /*3fc0*/  @!P0 SYNCS.ARRIVE.TRANS64.RED.A1T0 RZ, [UR6], RZ ;  /* 0x000000ffffff89a7 */ /* 0x000fe20008100406 */
[----:B------:R-:W-:Y:S01]  /*3fd0*/  NOP ;  /* 0x0000000000007918 */ /* 0x000fe20000000000 */
[----:B-1----:R-:W1:Y:S01]  /*3fe0*/  LDS R0, [UR4+0x14] ;  /* 0x00001404ff007984 */ /* 0x002e620008000800 */
[----:B------:R-:W-:-:S04]  /*3ff0*/  ULOP3.LUT UR6, UR21, 0xffff, URZ, 0xc0, !UPT ;  /* 0x0000ffff15067892 */ /* 0x000fc8000f8ec0ff */
[----:B------:R-:W-:-:S04]  /*4000*/  USHF.R.U32.HI UR6, URZ, 0x5, UR6 ;  /* 0x00000005ff067899 */ /* 0x000fc80008011606 */
[----:B------:R-:W-:Y:S02]  /*4010*/  USHF.L.U32 UR8, UR8, UR6, URZ ;  /* 0x0000000608087299 */ /* 0x000fe400080006ff */
[----:B------:R-:W-:-:S04]  /*4020*/  USHF.L.U32 UR5, UR5, UR6, URZ ;  /* 0x0000000605057299 */ /* 0x000fc800080006ff */
[----:B-1----:R-:W-:-:S04]  /*4030*/  LOP3.LUT R0, R0, UR8, RZ, 0xc0, !PT ;  /* 0x0000000800007c12 */ /* 0x002fc8000f8ec0ff */
[----:B------:R-:W-:-:S13]  /*4040*/  ISETP.NE.AND P0, PT, R0, UR8, PT ;  /* 0x0000000800007c0c */ /* 0x000fda000bf05270 */
[----:B------:R-:W-:Y:S05]  /*4050*/  @P0 BRA `(.L_x_81) ;  /* 0x0000000000580947 */ /* 0x000fea0003800000 */
[----:B------:R-:W1:Y:S02]  /*4060*/  LDS R0, [UR4+0x18] ;  /* 0x00001804ff007984 */ /* 0x000e640008000800 */
[----:B-1----:R-:W-:-:S04]  /*4070*/  LOP3.LUT R0, R0, UR5, RZ, 0xc0, !PT ;  /* 0x0000000500007c12 */ /* 0x002fc8000f8ec0ff */
[----:B------:R-:W-:-:S13]  /*4080*/  ISETP.NE.AND P0, PT, R0, UR5, PT ;  /* 0x0000000500007c0c */ /* 0x000fda000bf05270 */
[----:B------:R-:W-:Y:S05]  /*4090*/  @P0 BRA `(.L_x_82) ;  /* 0x00000000003c0947 */ /* 0x000fea0003800000 */
[----:B------:R-:W1:Y:S01]  /*40a0*/  S2R R2, SR_LANEID ;  /* 0x0000000000027919 */ /* 0x000e620000000000 */
[----:B------:R-:W-:Y:S01]  /*40b0*/  ULOP3.LUT UR8, URZ, UR8, URZ, 0x33, !UPT ;  /* 0x00000008ff087292 */ /* 0x000fe2000f8e33ff */
[----:B------:R-:W-:Y:S01]  /*40c0*/  LOP3.LUT R4, RZ, UR5, RZ, 0x33, !PT ;  /* 0x00000005ff047c12 */ /* 0x000fe2000f8e33ff */
[----:B----4-:R-:W-:Y:S02]  /*40d0*/  VOTEU.ANY UR7, UPT, PT ;  /* 0x0000000000077886 */ /* 0x010fe400038e0100 */
[----:B------:R-:W-:Y:S01]  /*40e0*/  UFLO.U32 UR7, UR7 ;  /* 0x00000007000772bd */ /* 0x000fe200080e0000 */
[----:B------:R-:W2:Y:S01]  /*40f0*/  REDUX UR5, R4 ;  /* 0x00000000040573c4 */ /* 0x000ea20000000000 */
[----:B------:R-:W-:-:S06]  /*4100*/  IMAD.U32 R0, RZ, RZ, UR8 ;  /* 0x00000008ff007e24 */ /* 0x000fcc000f8e00ff */
[----:B------:R4:W-:Y:S01]  /*4110*/  UTCATOMSWS.AND URZ, UR8 ;  /* 0x0000000800ff79e3 */ /* 0x0009e20008000000 */
[----:B------:R-:W3:Y:S01]  /*4120*/  REDUX UR6, R0 ;  /* 0x00000000000673c4 */ /* 0x000ee20000000000 */
[----:B-1----:R-:W-:Y:S01]  /*4130*/  ISETP.EQ.U32.AND P0, PT, R2, UR7, PT ;  /* 0x0000000702007c0c */ /* 0x002fe2000bf02070 */
[----:B--2---:R-:W-:Y:S01]  /*4140*/  IMAD.U32 R2, RZ, RZ, UR5 ;  /* 0x00000005ff027e24 */ /* 0x004fe2000f8e00ff */
[----:B---3--:R-:W-:-:S11]  /*4150*/  MOV R3, UR6 ;  /* 0x0000000600037c02 */ /* 0x008fd60008000f00 */
[----:B------:R4:W-:Y:S04]  /*4160*/  @P0 ATOMS.AND RZ, [UR4+0x14], R3 ;  /* 0x00001403ffff098c */ /* 0x0009e8000a800004 */
[----:B------:R4:W-:Y:S01]  /*4170*/  @P0 ATOMS.AND RZ, [UR4+0x18], R2 ;  /* 0x00001802ffff098c */ /* 0x0009e2000a800004 */
[----:B------:R-:W-:Y:S05]  /*4180*/  BRA `(.L_x_83) ;  /* 0x0000000000147947 */ /* 0x000fea0003800000 */
.L_x_82:
[----:B------:R-:W-:Y:S02]  /*4190*/  MOV R2, 0x41b0 ;  /* 0x000041b000027802 */ /* 0x000fe40000000f00 */
[----:B---345:R-:W-:Y:S05]  /*41a0*/  CALL.REL.NOINC `($__internal_0_$__cuda_sm10x_tcgen05_guardrail_trap_col_being_dealloced_not_returned_by_alloc) ;  /* 0x0000005000f07944 */ /* 0x038fea0003c00000 */
[----:B------:R-:W-:Y:S05]  /*41b0*/  BRA `(.L_x_83) ;  /* 0x0000000000087947 */ /* 0x000fea0003800000 */
.L_x_81:
[----:B------:R-:W-:Y:S02]  /*41c0*/  MOV R2, 0x41e0 ;  /* 0x000041e000027802 */ /* 0x000fe40000000f00 */
[----:B---345:R-:W-:Y:S05]  /*41d0*/  CALL.REL.NOINC `($__internal_2_$__cuda_sm10x_tcgen05_guardrail_trap_unallocated_columns_being_dealloced) ;  /* 0x0000005000fc7944 */ /* 0x038fea0003c00000 */
.L_x_83:
[----:B------:R-:W-:Y:S01]  /*41e0*/  NOP ;  /* 0x0000000000007918 */ /* 0x000fe20000000000 */
[----:B----4-:R-:W-:Y:S05]  /*41f0*/  EXIT ;  /* 0x000000000000794d */ /* 0x010fea0003800000 */
.L_x_54:
[----:B------:R-:W-:-:S09]  /*4200*/  UISETP.NE.OR UP4, UPT, UR10, 0x3, !UP4 ;  /* 0x000000030a00788c */ /* 0x000fd2000e785670 */
[----:B------:R-:W-:Y:S05]  /*4210*/  BRA.U UP4, `(.L_x_84) ;  /* 0x00000011046c7547 */ /* 0x000fea000b800000 */
[----:B------:R-:W1:Y:S01]  /*4220*/  LDC R0, c[0x0][0xb30] ;  /* 0x0002cc00ff007b82 */ /* 0x000e620000000800 */
[----:B------:R-:W-:Y:S01]  /*4230*/  UMOV UR4, 0x400 ;  /* 0x0000040000047882 */ /* 0x000fe20000000000 */
[----:B------:R-:W-:Y:S01]  /*4240*/  HFMA2 R34, -RZ, RZ, 0, 0 ;  /* 0x00000000ff227431 */ /* 0x000fe200000001ff */
[----:B------:R-:W-:Y:S01]  /*4250*/  ULEA UR4, UR37, UR4, 0x18 ;  /* 0x0000000425047291 */ /* 0x000fe2000f8ec0ff */
[----:B------:R-:W-:Y:S01]  /*4260*/  IMAD.MOV.U32 R37, RZ, RZ, 0x1 ;  /* 0x00000001ff257424 */ /* 0x000fe200078e00ff */
[----:B------:R-:W-:Y:S01]  /*4270*/  MOV R27, 0x1000 ;  /* 0x00001000001b7802 */ /* 0x000fe20000000f00 */
[----:B------:R-:W-:Y:S01]  /*4280*/  IMAD.MOV.U32 R36, RZ, RZ, RZ ;  /* 0x000000ffff247224 */ /* 0x000fe200078e00ff */
[----:B------:R-:W-:Y:S01]  /*4290*/  UIADD3 UR5, UPT, UPT, UR4, 0x48, URZ ;  /* 0x0000004804057890 */ /* 0x000fe2000fffe0ff */
[----:B------:R-:W2:Y:S01]  /*42a0*/  LDC R25, c[0x0][0x370] ;  /* 0x0000dc00ff197b82 */ /* 0x000ea20000000800 */
[----:B------:R-:W-:Y:S02]  /*42b0*/  UPLOP3.LUT UP0, UPT, UPT, UPT, UPT, 0x40, 0x4 ;  /* 0x000000000004789c */ /* 0x000fe40003f0e870 */
[----:B------:R-:W-:-:S02]  /*42c0*/  UIADD3 UR41, UPT, UPT, UR4, 0x30, URZ ;  /* 0x0000003004297890 */ /* 0x000fc4000fffe0ff */
[----:B------:R-:W-:Y:S02]  /*42d0*/  UIADD3 UR33, UPT, UPT, UR4, 0x38, URZ ;  /* 0x0000003804217890 */ /* 0x000fe4000fffe0ff */
[----:B------:R-:W-:Y:S01]  /*42e0*/  UIADD3 UR25, UPT, UPT, UR4, 0x40, URZ ;  /* 0x0000004004197890 */ /* 0x000fe2000fffe0ff */
[----:B------:R-:W3:Y:S01]  /*42f0*/  LDC R2, c[0x0][0xb0c] ;  /* 0x0002c300ff027b82 */ /* 0x000ee20000000800 */
[----:B------:R-:W-:-:S07]  /*4300*/  UPRMT UR5, UR37, 0x654, UR5 ;  /* 0x0000065425057896 */ /* 0x000fce0008000005 */
[----:B------:R-:W4:Y:S01]  /*4310*/  LDC R24, c[0x0][0xb20] ;  /* 0x0002c800ff187b82 */ /* 0x000f220000000800 */
[----:B-1----:R-:W-:-:S07]  /*4320*/  ISETP.NE.AND P1, PT, R0, 0x1, PT ;  /* 0x000000010000780c */ /* 0x002fce0003f25270 */
[----:B------:R-:W1:Y:S08]  /*4330*/  LDC.64 R38, c[0x0][0x348] ;  /* 0x0000d200ff267b82 */ /* 0x000e700000000a00 */
[----:B------:R-:W1:Y:S08]  /*4340*/  LDC.64 R16, c[0x0][0x888] ;  /* 0x00022200ff107b82 */ /* 0x000e700000000a00 */
[----:B------:R-:W1:Y:S08]  /*4350*/  LDC.64 R22, c[0x0][0xb10] ;  /* 0x0002c400ff167b82 */ /* 0x000e700000000a00 */
[----:B------:R-:W1:Y:S08]  /*4360*/  LDC.64 R6, c[0x0][0xb18] ;  /* 0x0002c600ff067b82 */ /* 0x000e700000000a00 */
[----:B------:R-:W1:Y:S08]  /*4370*/  LDC.64 R4, c[0x0][0xb28] ;  /* 0x0002ca00ff047b82 */ /* 0x000e700000000a00 */
[----:B------:R-:W1:Y:S08]  /*4380*/  LDC.64 R18, c[0x0][0x890] ;  /* 0x00022400ff127b82 */ /* 0x000e700000000a00 */
[----:B--2345:R-:W1:Y:S02]  /*4390*/  LDC R32, c[0x0][0x374] ;  /* 0x0000dd00ff207b82 */ /* 0x03ce640000000800 */
.L_x_95:
[----:B------:R-:W-:Y:S02]  /*43a0*/  LEA R0, R36, UR4, 0x3 ;  /* 0x0000000424007c11 */ /* 0x000fe4000f8e18ff */
[----:B------:R-:W-:Y:S02]  /*43b0*/  SHF.L.U32 R3, R34, 0x1f, RZ ;  /* 0x0000001f22037819 */ /* 0x000fe400000006ff */
[----:B------:R-:W-:Y:S02]  /*43c0*/  LEA R28, R36, UR4, 0x4 ;  /* 0x00000004241c7c11 */ /* 0x000fe4000f8e20ff */
[----:B--2---:R-:W2:Y:S02]  /*43d0*/  SYNCS.PHASECHK.TRANS64.TRYWAIT P0, [R0+URZ+0x80], R3 ;  /* 0x00008003000075a7 */ /* 0x004ea400080011ff */
[----:B--2---:R-:W-:Y:S05]  /*43e0*/  @!P0 BRA `(.L_x_85) ;  /* 0x0000004c00108947 */ /* 0x004fea0003800000 */
.L_x_176:
[----:B------:R-:W-:Y:S01]  /*43f0*/  ISETP.GE.AND P0, PT, R26, 0x1, PT ;  /* 0x000000011a00780c */ /* 0x000fe20003f06270 */
[----:B------:R-:W3:Y:S01]  /*4400*/  LDS.128 R28, [R28+0x110] ;  /* 0x000110001c1c7984 */ /* 0x000ee20000000c00 */
[----:B--2---:R-:W-:Y:S01]  /*4410*/  VIADD R0, R0, 0x90 ;  /* 0x0000009000007836 */ /* 0x004fe20000000000 */
[----:B------:R-:W-:Y:S01]  /*4420*/  @!PT LDS RZ, [RZ] ;  /* 0x00000000fffff984 */ /* 0x000fe20000000800 */
[----:B------:R-:W-:Y:S01]  /*4430*/  @!PT LDS RZ, [RZ] ;  /* 0x00000000fffff984 */ /* 0x000fe20000000800 */
[----:B------:R-:W-:Y:S01]  /*4440*/  @!PT LDS RZ, [RZ] ;  /* 0x00000000fffff984 */ /* 0x000fe20000000800 */
[----:B------:R-:W-:Y:S01]  /*4450*/  @!PT LDS RZ, [RZ] ;  /* 0x00000000fffff984 */ /* 0x000fe20000000800 */
[----:B------:R2:W-:Y:S06]  /*4460*/  MEMBAR.ALL.CTA ;  /* 0x0000000000007992 */ /* 0x0005ec0000008000 */
[----:B--2---:R-:W2:Y:S01]  /*4470*/  FENCE.VIEW.ASYNC.S ;  /* 0x00000000000073c6 */ /* 0x004ea20000000000 */
[----:B------:R-:W-:Y:S04]  /*4480*/  PRMT R0, RZ, 0x654, R0 ;  /* 0x00000654ff007816 */ /* 0x000fe80000000000 */
[----:B--2---:R2:W-:Y:S01]  /*4490*/  SYNCS.ARRIVE.TRANS64.RED.A1T0 RZ, [R0+URZ], RZ ;  /* 0x000000ff00ff79a7 */ /* 0x0045e200081004ff */
[----:B---3--:R-:W-:Y:S11]  /*44a0*/  LOP3.LUT P3, RZ, R30, 0x1, RZ, 0xc0, !PT ;  /* 0x000000011eff7812 */ /* 0x008ff6000786c0ff */
[----:B------:R-:W-:Y:S02]  /*44b0*/  @!UPT UIADD3 URZ, UPT, UPT, URZ, URZ, URZ ;  /* 0x000000fffffff290 */ /* 0x000fe4000fffe0ff */
[----:B------:R-:W-:Y:S02]  /*44c0*/  @P3 MOV R13, R28 ;  /* 0x0000001c000d3202 */ /* 0x000fe40000000f00 */
[----:B------:R-:W-:Y:S01]  /*44d0*/  @P3 LOP3.LUT R8, R29, 0xffff, RZ, 0xc0, !PT ;  /* 0x0000ffff1d083812 */ /* 0x000fe200078ec0ff */
[----:B--2---:R-:W-:Y:S06]  /*44e0*/  @!P0 BRA `(.L_x_86) ;  /* 0x0000000000a48947 */ /* 0x004fec0003800000 */
[----:B-1----:R-:W-:Y:S01]  /*44f0*/  IMAD.HI.U32 R41, R32, R7, RZ ;  /* 0x0000000720297227 */ /* 0x002fe200078e00ff */
[----:B------:R-:W-:Y:S02]  /*4500*/  ISETP.NE.AND P0, PT, R6, 0x1, PT ;  /* 0x000000010600780c */ /* 0x000fe40003f05270 */
[----:B------:R-:W-:Y:S01]  /*4510*/  ISETP.NE.AND P2, PT, R26, 0x1, PT ;  /* 0x000000011a00780c */ /* 0x000fe20003f45270 */
[----:B------:R-:W-:Y:S01]  /*4520*/  IMAD.HI.U32 R40, R25, R22, RZ ;  /* 0x0000001619287227 */ /* 0x000fe200078e00ff */
[----:B------:R-:W-:Y:S02]  /*4530*/  SHF.R.U32.HI R41, RZ, R24, R41 ;  /* 0x00000018ff297219 */ /* 0x000fe40000011629 */
[----:B------:R-:W-:Y:S01]  /*4540*/  ISETP.NE.AND P4, PT, R2, 0x1, PT ;  /* 0x000000010200780c */ /* 0x000fe20003f85270 */
[----:B------:R-:W-:Y:S01]  /*4550*/  IMAD.HI.U32 R42, R13, R22, RZ ;  /* 0x000000160d2a7227 */ /* 0x000fe200078e00ff */
[----:B------:R-:W-:Y:S02]  /*4560*/  SHF.R.U32.HI R40, RZ, R23, R40 ;  /* 0x00000017ff287219 */ /* 0x000fe40000011628 */
[----:B------:R-:W-:Y:S01]  /*4570*/  SEL R3, R32, R41, !P0 ;  /* 0x0000002920037207 */ /* 0x000fe20004000000 */
[C---:B------:R-:W-:Y:S01]  /*4580*/  IMAD.HI.U32 R41, R8.reuse, R7, RZ ;  /* 0x0000000708297227 */ /* 0x040fe200078e00ff */
[----:B------:R-:W-:Y:S02]  /*4590*/  SEL R11, R25, R40, !P4 ;  /* 0x00000028190b7207 */ /* 0x000fe40006000000 */
[----:B------:R-:W-:Y:S01]  /*45a0*/  SHF.R.U32.HI R42, RZ, R23, R42 ;  /* 0x00000017ff2a7219 */ /* 0x000fe2000001162a */
[----:B------:R-:W-:Y:S01]  /*45b0*/  IMAD.HI.U32 R44, R3, R4, RZ ;  /* 0x00000004032c7227 */ /* 0x000fe200078e00ff */
[----:B------:R-:W-:Y:S03]  /*45c0*/  SHF.R.U32.HI R41, RZ, R24, R41 ;  /* 0x00000018ff297219 */ /* 0x000fe60000011629 */
[----:B------:R-:W-:Y:S01]  /*45d0*/  IMAD.HI.U32 R40, R11, R4, RZ ;  /* 0x000000040b287227 */ /* 0x000fe200078e00ff */
[----:B------:R-:W-:Y:S02]  /*45e0*/  @P2 SHF.R.U32.HI R3, RZ, R5, R44 ;  /* 0x00000005ff032219 */ /* 0x000fe4000001162c */
[----:B------:R-:W-:Y:S02]  /*45f0*/  SEL R9, R8, R41, !P0 ;  /* 0x0000002908097207 */ /* 0x000fe40004000000 */
[----:B------:R-:W-:Y:S01]  /*4600*/  @P2 SHF.R.U32.HI R11, RZ, R5, R40 ;  /* 0x00000005ff0b2219 */ /* 0x000fe20000011628 */
[C---:B------:R-:W-:Y:S01]  /*4610*/  IMAD R10, R26.reuse, R3, RZ ;  /* 0x000000031a0a7224 */ /* 0x040fe200078e02ff */
[----:B------:R-:W-:Y:S01]  /*4620*/  SEL R3, R13, R42, !P4 ;  /* 0x0000002a0d037207 */ /* 0x000fe20006000000 */
[C---:B------:R-:W-:Y:S03]  /*4630*/  IMAD.HI.U32 R14, R9.reuse, R4, RZ ;  /* 0x00000004090e7227 */ /* 0x040fe600078e00ff */
[----:B------:R-:W-:Y:S01]  /*4640*/  ISETP.GE.AND P0, PT, R9, R10, PT ;  /* 0x0000000a0900720c */ /* 0x000fe20003f06270 */
[C---:B------:R-:W-:Y:S01]  /*4650*/  IMAD R12, R26.reuse, R11, RZ ;  /* 0x0000000b1a0c7224 */ /* 0x040fe200078e02ff */
[-C--:B------:R-:W-:Y:S04]  /*4660*/  SHF.R.U32.HI R14, RZ, R5.reuse, R14 ;  /* 0x00000005ff0e7219 */ /* 0x080fe8000001160e */
[----:B------:R-:W-:Y:S02]  /*4670*/  ISETP.GE.OR P0, PT, R3, R12, P0 ;  /* 0x0000000c0300720c */ /* 0x000fe40000706670 */
[----:B------:R-:W-:Y:S05]  /*4680*/  SEL R15, R9, R14, !P2 ;  /* 0x0000000e090f7207 */ /* 0x000fea0005000000 */
[----:B------:R-:W-:Y:S04]  /*4690*/  IMAD.MOV R14, RZ, RZ, -R15 ;  /* 0x000000ffff0e7224 */ /* 0x000fe800078e0a0f */
[----:B------:R-:W-:Y:S02]  /*46a0*/  IMAD R14, R26, R14, R9 ;  /* 0x0000000e1a0e7224 */ /* 0x000fe400078e0209 */
[C---:B------:R-:W-:Y:S05]  /*46b0*/  @!P0 IMAD.HI.U32 R10, R3.reuse, R4, RZ ;  /* 0x00000004030a8227 */ /* 0x040fea00078e00ff */
[----:B------:R-:W-:Y:S04]  /*46c0*/  @!P0 SHF.R.U32.HI R10, RZ, R5, R10 ;  /* 0x00000005ff0a8219 */ /* 0x000fe8000001160a */
[----:B------:R-:W-:Y:S01]  /*46d0*/  @!P0 SEL R0, R3, R10, !P2 ;  /* 0x0000000a03008207 */ /* 0x000fe20005000000 */
[----:B------:R-:W-:Y:S03]  /*46e0*/  IMAD.MOV R10, RZ, RZ, -R3 ;  /* 0x000000ffff0a7224 */ /* 0x000fe600078e0a03 */
[----:B------:R-:W-:Y:S01]  /*46f0*/  @!P0 IADD3 R15, PT, PT, R15, -R0, RZ ;  /* 0x800000000f0f8210 */ /* 0x000fe20007ffe0ff */
[----:B------:R-:W-:Y:S01]  /*4700*/  @!P0 IMAD R0, R11, R14, R0 ;  /* 0x0000000e0b008224 */ /* 0x000fe200078e0200 */
[----:B------:R-:W-:Y:S01]  /*4710*/  IADD3 R11, PT, PT, -R9, RZ, RZ ;  /* 0x000000ff090b7210 */ /* 0x000fe20007ffe1ff */
[----:B------:R-:W-:Y:S02]  /*4720*/  IMAD R13, R2, R10, R13 ;  /* 0x0000000a020d7224 */ /* 0x000fe400078e020d */
[----:B------:R-:W-:Y:S02]  /*4730*/  @!P0 IMAD R9, R15, R26, R3 ;  /* 0x0000001a0f098224 */ /* 0x000fe400078e0203 */
[----:B------:R-:W-:Y:S02]  /*4740*/  @!P0 IMAD.MOV.U32 R3, RZ, RZ, R0 ;  /* 0x000000ffff038224 */ /* 0x000fe400078e0000 */
[----:B------:R-:W-:Y:S02]  /*4750*/  IMAD R8, R6, R11, R8 ;  /* 0x0000000b06087224 */ /* 0x000fe400078e0208 */
[----:B------:R-:W-:Y:S02]  /*4760*/  IMAD R13, R3, R2, R13 ;  /* 0x00000002030d7224 */ /* 0x000fe400078e020d */
[----:B------:R-:W-:Y:S02]  /*4770*/  IMAD R8, R9, R6, R8 ;  /* 0x0000000609087224 */ /* 0x000fe400078e0208 */
.L_x_86:
[----:B------:R-:W-:Y:S05]  /*4780*/  BRA.U UP0, `(.L_x_87) ;  /* 0x0000000100107547 */ /* 0x000fea000b800000 */
[----:B------:R-:W-:Y:S04]  /*4790*/  MOV R0, UR6 ;  /* 0x0000000600007c02 */ /* 0x000fe80008000f00 */
[----:B------:R-:W-:Y:S04]  /*47a0*/  SHF.L.U32 R3, R0, 0x1f, RZ ;  /* 0x0000001f00037819 */ /* 0x000fe800000006ff */
[----:B------:R-:W2:Y:S02]  /*47b0*/  SYNCS.PHASECHK.TRANS64.TRYWAIT P0, [UR4+0x78], R3 ;  /* 0x00007803ff0075a7 */ /* 0x000ea40008001104 */
[----:B--2---:R-:W-:Y:S05]  /*47c0*/  @!P0 BRA `(.L_x_88) ;  /* 0x00000048002c8947 */ /* 0x004fea0003800000 */
.L_x_87:
[----:B-1----:R-:W-:Y:S02]  /*47d0*/  ISETP.NE.U32.AND P0, PT, R18, RZ, PT ;  /* 0x000000ff1200720c */ /* 0x002fe40003f05070 */
[----:B------:R-:W-:Y:S02]  /*47e0*/  R2UR UR42, R20 ;  /* 0x00000000142a72ca */ /* 0x000fe400000e0000 */
[----:B------:R-:W-:Y:S02]  /*47f0*/  R2UR UR43, R21 ;  /* 0x00000000152b72ca */ /* 0x000fe400000e0000 */
[----:B------:R-:W-:Y:S02]  /*4800*/  ISETP.NE.AND.EX P0, PT, R19, RZ, PT, P0 ;  /* 0x000000ff1300720c */ /* 0x000fe40003f05300 */
[----:B------:R-:W-:Y:S02]  /*4810*/  ISETP.NE.U32.AND P2, PT, R18, RZ, PT ;  /* 0x000000ff1200720c */ /* 0x000fe40003f45070 */
[----:B------:R-:W-:Y:S02]  /*4820*/  SHF.L.U32 R12, R37, 0x1f, RZ ;  /* 0x0000001f250c7819 */ /* 0x000fe400000006ff */
[----:B------:R-:W-:Y:S03]  /*4830*/  ISETP.NE.AND.EX P2, PT, R19, RZ, PT, P2 ;  /* 0x000000ff1300720c */ /* 0x000fe60003f45320 */
[----:B------:R-:W-:Y:S02]  /*4840*/  USHF.L.U32 UR42, UR42, 0x7, URZ ;  /* 0x000000072a2a7899 */ /* 0x000fe400080006ff */
[----:B------:R-:W-:Y:S02]  /*4850*/  USHF.L.U32 UR43, UR43, 0x6, URZ ;  /* 0x000000062b2b7899 */ /* 0x000fe400080006ff */
[----:B------:R-:W-:Y:S10]  /*4860*/  @!P0 BRA `(.L_x_89) ;  /* 0x00000000002c8947 */ /* 0x000ff40003800000 */
[----:B------:R-:W-:Y:S01]  /*4870*/  ISETP.NE.U32.AND P0, PT, R16, RZ, PT ;  /* 0x000000ff1000720c */ /* 0x000fe20003f05070 */
[----:B------:R-:W-:Y:S03]  /*4880*/  IMAD.MOV.U32 R63, RZ, RZ, 0x1 ;  /* 0x00000001ff3f7424 */ /* 0x000fe600078e00ff */
[----:B------:R-:W-:Y:S11]  /*4890*/  ISETP.NE.AND.EX P0, PT, R17, RZ, PT, P0 ;  /* 0x000000ff1100720c */ /* 0x000ff60003f05300 */
[----:B------:R-:W-:Y:S02]  /*48a0*/  @!UPT UIADD3 URZ, UPT, UPT, URZ, URZ, URZ ;  /* 0x000000fffffff290 */ /* 0x000fe4000fffe0ff */
[----:B------:R-:W1:Y:S01]  /*48b0*/  @P0 LDC.64 R10, c[0x0][0x888] ;  /* 0x00022200ff0a0b82 */ /* 0x000e620000000a00 */
[----:B--2---:R-:W-:Y:S04]  /*48c0*/  @P0 IMAD R0, R18, UR36, RZ ;  /* 0x0000002412000c24 */ /* 0x004fe8000f8e02ff */
[----:B-1----:R-:W-:Y:S04]  /*48d0*/  @P0 IMAD.WIDE R10, R0, 0x4, R10 ;  /* 0x00000004000a0825 */ /* 0x002fe800078e020a */
[----:B------:R-:W-:Y:S01]  /*48e0*/  HFMA2 R0, -RZ, RZ, 0, 5.9604644775390625e-08 ;  /* 0x00000001ff007431 */ /* 0x000fe200000001ff */
[----:B------:R1:W5:Y:S04]  /*48f0*/  @P0 LDG.E R35, desc[UR46][R10.64] ;  /* 0x0000002e0a230981 */ /* 0x000368000c1e1900 */
[----:B------:R-:W-:Y:S01]  /*4900*/  @!P0 PRMT R63, R0, 0x7610, R63 ;  /* 0x00007610003f8816 */ /* 0x000fe2000000003f */
[----:B-1----:R-:W3:Y:S06]  /*4910*/  @!P0 LDC R35, c[0x0][0x880] ;  /* 0x00022000ff238b82 */ /* 0x002eec0000000800 */
.L_x_89:
[----:B---3-5:R-:W-:Y:S01]  /*4920*/  @!P2 FSETP.EQ.AND P0, PT, R35, RZ, PT ;  /* 0x000000ff2300a20b */ /* 0x028fe20003f02000 */
[----:B------:R-:W-:Y:S01]  /*4930*/  @!UPT UIADD3 URZ, UPT, UPT, URZ, URZ, URZ ;  /* 0x000000fffffff290 */ /* 0x000fe2000fffe0ff */
[----:B------:R-:W-:Y:S11]  /*4940*/  @!P2 BRA `(.L_x_90) ;  /* 0x000000000018a947 */ /* 0x000ff60003800000 */
[----:B------:R-:W-:Y:S02]  /*4950*/  LOP3.LUT P2, RZ, R63, 0xff, RZ, 0xc0, !PT ;  /* 0x000000ff3fff7812 */ /* 0x000fe4000784c0ff */
[----:B------:R-:W-:Y:S04]  /*4960*/  ISETP.NE.U32.AND P0, PT, R16, RZ, PT ;  /* 0x000000ff1000720c */ /* 0x000fe80003f05070 */
[----:B------:R-:W-:Y:S04]  /*4970*/  ISETP.NE.AND.EX P0, PT, R17, RZ, PT, P0 ;  /* 0x000000ff1100720c */ /* 0x000fe80003f05300 */
[----:B------:R-:W-:Y:S03]  /*4980*/  PLOP3.LUT P0, PT, P0, PT, PT, 0x8, 0x80 ;  /* 0x000000000080781c */ /* 0x000fe6000070e170 */
[----:B------:R-:W-:Y:S11]  /*4990*/  @P2 FSETP.EQ.AND P0, PT, R35, RZ, PT ;  /* 0x000000ff2300220b */ /* 0x000ff60003f02000 */
[----:B------:R-:W-:Y:S02]  /*49a0*/  @!UPT UIADD3 URZ, UPT, UPT, URZ, URZ, URZ ;  /* 0x000000fffffff290 */ /* 0x000fe4000fffe0ff */
.L_x_90:
[----:B------:R-:W1:Y:S01]  /*49b0*/  SYNCS.PHASECHK.TRANS64.TRYWAIT P2, [UR4+0x50], R12 ;  /* 0x0000500cff0075a7 */ /* 0x000e620008041104 */
[----:B------:R-:W-:Y:S04]  /*49c0*/  ELECT P4, URZ, PT ;  /* 0x0000000000ff782f */ /* 0x000fe80003880000 */
[----:B------:R-:W-:Y:S11]  /*49d0*/  PLOP3.LUT P4, PT, P0, P4, PT, 0xf2, 0x2f ;  /* 0x00000000002f781c */ /* 0x000ff60000789e72 */
[----:B------:R-:W-:Y:S02]  /*49e0*/  @!UPT UIADD3 URZ, UPT, UPT, URZ, URZ, URZ ;  /* 0x000000fffffff290 */ /* 0x000fe4000fffe0ff */
[----:B------:R-:W-:Y:S05]  /*49f0*/  @!P4 IADD3 R9, P0, PT, R38, 0x580, RZ ;  /* 0x000005802609c810 */ /* 0x000fea0007f1e0ff */
[----:B--2---:R-:W-:Y:S01]  /*4a00*/  @!P4 IMAD.X R0, RZ, RZ, R39, P0 ;  /* 0x000000ffff00c224 */ /* 0x004fe200000e0627 */
[----:B-1----:R-:W-:Y:S07]  /*4a10*/  @!P2 BRA `(.L_x_91) ;  /* 0x0000004400b0a947 */ /* 0x002fee0003800000 */
.L_x_179:
[----:B------:R-:W-:Y:S01]  /*4a20*/  @!P4 R2UR UR8, R9 ;  /* 0x000000000908c2ca */ /* 0x000fe200000e0000 */
[----:B------:R-:W-:Y:S01]  /*4a30*/  VOTEU.ALL UP0, P4 ;  /* 0x0000000000ff7886 */ /* 0x000fe20002000000 */
[----:B------:R-:W-:Y:S01]  /*4a40*/  @!P4 R2UR UR7, R0 ;  /* 0x000000000007c2ca */ /* 0x000fe200000e0000 */
[----:B------:R-:W-:Y:S01]  /*4a50*/  VOTEU.ALL UP1, P4 ;  /* 0x0000000000ff7886 */ /* 0x000fe20002020000 */
[----:B------:R-:W-:Y:S01]  /*4a60*/  UMOV UR14, 0x0 ;  /* 0x00000000000e7882 */ /* 0x000fe20000000000 */
[----:B------:R-:W-:Y:S01]  /*4a70*/  UMOV UR15, 0x10000000 ;  /* 0x10000000000f7882 */ /* 0x000fe20000000000 */
[----:B------:R-:W-:Y:S01]  /*4a80*/  @!UP0 UIADD3 UR40, UPT, UPT, UR4, 0x200, URZ ;  /* 0x0000020004288890 */ /* 0x000fe2000fffe0ff */
[----:B------:R-:W-:Y:S01]  /*4a90*/  @!P4 IMAD.MOV.U32 R0, RZ, RZ, 0x1000 ;  /* 0x00001000ff00c424 */ /* 0x000fe200078e00ff */
[----:B------:R-:W-:Y:S01]  /*4aa0*/  UMOV UR44, UR36 ;  /* 0x00000024002c7c82 */ /* 0x000fe20008000000 */
[----:B------:R-:W-:Y:S01]  /*4ab0*/  @!UP0 UIADD3 UR10, UPT, UPT, UR42, 0x40, URZ ;  /* 0x000000402a0a8890 */ /* 0x000fe2000fffe0ff */
[----:B------:R-:W-:Y:S01]  /*4ac0*/  @!P4 IADD3 R9, P0, PT, R38, 0x580, RZ ;  /* 0x000005802609c810 */ /* 0x000fe20007f1e0ff */
[----:B------:R-:W-:Y:S01]  /*4ad0*/  UMOV UR9, UR41 ;  /* 0x0000002900097c82 */ /* 0x000fe20008000000 */
[----:B------:R-:W-:Y:S01]  /*4ae0*/  UMOV UR11, UR43 ;  /* 0x0000002b000b7c82 */ /* 0x000fe20008000000 */
[----:B------:R-:W-:Y:S01]  /*4af0*/  IMAD.U32 R10, RZ, RZ, UR8 ;  /* 0x00000008ff0a7e24 */ /* 0x000fe2000f8e00ff */
[----:B------:R-:W-:Y:S01]  /*4b00*/  @!UP0 UIADD3 UR8, UPT, UPT, UR4, 0xa00, URZ ;  /* 0x00000a0004088890 */ /* 0x000fe2000fffe0ff */
[----:B------:R-:W-:Y:S01]  /*4b10*/  IMAD.U32 R11, RZ, RZ, UR7 ;  /* 0x00000007ff0b7e24 */ /* 0x000fe2000f8e00ff */
[----:B------:R-:W-:Y:S01]  /*4b20*/  VOTEU.ALL UP0, P4 ;  /* 0x0000000000ff7886 */ /* 0x000fe20002000000 */
[----:B------:R-:W-:Y:S01]  /*4b30*/  UMOV UR12, UR36 ;  /* 0x00000024000c7c82 */ /* 0x000fe20008000000 */
[----:B------:R-:W-:Y:S01]  /*4b40*/  @!P4 R2UR UR16, R10 ;  /* 0x000000000a10c2ca */ /* 0x000fe200000e0000 */
[----:B------:R-:W-:Y:S01]  /*4b50*/  UPRMT UR7, UR37, 0x654, UR41 ;  /* 0x0000065425077896 */ /* 0x000fe20008000029 */
[----:B------:R-:W-:Y:S11]  /*4b60*/  @!P4 R2UR UR17, R11 ;  /* 0x000000000b11c2ca */ /* 0x000ff600000e0000 */
[----:B------:R-:W-:Y:S02]  /*4b70*/  @!UPT UIADD3 URZ, UPT, UPT, URZ, URZ, URZ ;  /* 0x000000fffffff290 */ /* 0x000fe4000fffe0ff */
[----:B------:R2:W-:Y:S01]  /*4b80*/  @!UP1 UTMALDG.3D [UR40], [UR16], desc[UR14] ;  /* 0x00000e28100095b4 */ /* 0x0005e20008011000 */
[----:B------:R2:W-:Y:S01]  /*4b90*/  @!UP0 UTMALDG.3D [UR8], [UR16], desc[UR14] ;  /* 0x00000e08100085b4 */ /* 0x0005e20008011000 */
[----:B------:R3:W-:Y:S01]  /*4ba0*/  @!P4 SYNCS.ARRIVE.TRANS64.RED.A0TR RZ, [UR4+0x30], R0 ;  /* 0x00003000ffffc9a7 */ /* 0x0007e20008300404 */
[----:B------:R-:W-:Y:S01]  /*4bb0*/  SYNCS.ARRIVE.TRANS64.RED.A1T0 RZ, [UR7], RZ ;  /* 0x000000ffffff79a7 */ /* 0x000fe20008100407 */
[----:B---3--:R-:W-:Y:S01]  /*4bc0*/  @!P4 IMAD.X R0, RZ, RZ, R39, P0 ;  /* 0x000000ffff00c224 */ /* 0x008fe200000e0627 */
[----:B------:R-:W3:Y:S02]  /*4bd0*/  SYNCS.PHASECHK.TRANS64.TRYWAIT P2, [UR4+0x58], R12 ;  /* 0x0000580cff0075a7 */ /* 0x000ee40008041104 */
[----:B--23--:R-:W-:Y:S05]  /*4be0*/  @!P2 BRA `(.L_x_92) ;  /* 0x000000440054a947 */ /* 0x00cfea0003800000 */
.L_x_181:
        /* <DEDUP_REMOVED lines=8> */
[----:B------:R-:W-:Y:S01]  /*4c70*/  @!UP0 UIADD3 UR32, UPT, UPT, UR4, 0x1200, URZ ;  /* 0x0000120004208890 */ /* 0x000fe2000fffe0ff */
[----:B------:R-:W-:Y:S01]  /*4c80*/  @!P4 IADD3 R21, P0, PT, R38, 0x580, RZ ;  /* 0x000005802615c810 */ /* 0x000fe20007f1e0ff */
[----:B------:R-:W-:Y:S01]  /*4c90*/  UMOV UR35, UR43 ;  /* 0x0000002b00237c82 */ /* 0x000fe20008000000 */
[----:B------:R-:W-:Y:S02]  /*4ca0*/  @!UP0 UIADD3 UR10, UPT, UPT, UR42, 0x50, URZ ;  /* 0x000000502a0a8890 */ /* 0x000fe4000fffe0ff */
[----:B------:R-:W-:Y:S01]  /*4cb0*/  IMAD.U32 R10, RZ, RZ, UR8 ;  /* 0x00000008ff0a7e24 */ /* 0x000fe2000f8e00ff */
[----:B------:R-:W-:Y:S01]  /*4cc0*/  @!UP0 UIADD3 UR8, UPT, UPT, UR4, 0x1a00, URZ ;  /* 0x00001a0004088890 */ /* 0x000fe2000fffe0ff */
[----:B------:R-:W-:Y:S01]  /*4cd0*/  IMAD.U32 R11, RZ, RZ, UR7 ;  /* 0x00000007ff0b7e24 */ /* 0x000fe2000f8e00ff */
[----:B------:R-:W-:Y:S01]  /*4ce0*/  VOTEU.ALL UP0, P4 ;  /* 0x0000000000ff7886 */ /* 0x000fe20002000000 */
[----:B------:R-:W-:Y:S01]  /*4cf0*/  UMOV UR9, UR33 ;  /* 0x0000002100097c82 */ /* 0x000fe20008000000 */
[----:B------:R-:W-:Y:S01]  /*4d00*/  @!P4 R2UR UR16, R10 ;  /* 0x000000000a10c2ca */ /* 0x000fe200000e0000 */
[----:B------:R-:W-:Y:S01]  /*4d10*/  UMOV UR11, UR43 ;  /* 0x0000002b000b7c82 */ /* 0x000fe20008000000 */
[----:B------:R-:W-:Y:S01]  /*4d20*/  @!P4 R2UR UR17, R11 ;  /* 0x000000000b11c2ca */ /* 0x000fe200000e0000 */
[----:B------:R-:W-:Y:S01]  /*4d30*/  UMOV UR12, UR36 ;  /* 0x00000024000c7c82 */ /* 0x000fe20008000000 */
[----:B------:R-:W-:Y:S01]  /*4d40*/  UPRMT UR7, UR37, 0x654, UR33 ;  /* 0x0000065425077896 */ /* 0x000fe20008000021 */
[----:B------:R-:W-:Y:S10]  /*4d50*/  @!P4 IMAD.X R20, RZ, RZ, R39, P0 ;  /* 0x000000ffff14c224 */ /* 0x000ff400000e0627 */
[----:B------:R2:W-:Y:S01]  /*4d60*/  @!UP1 UTMALDG.3D [UR32], [UR16], desc[UR14] ;  /* 0x00000e20100095b4 */ /* 0x0005e20008011000 */
[----:B------:R2:W-:Y:S01]  /*4d70*/  @!UP0 UTMALDG.3D [UR8], [UR16], desc[UR14] ;  /* 0x00000e08100085b4 */ /* 0x0005e20008011000 */
[----:B------:R2:W-:Y:S01]  /*4d80*/  @!P4 SYNCS.ARRIVE.TRANS64.RED.A0TR RZ, [UR4+0x38], R0 ;  /* 0x00003800ffffc9a7 */ /* 0x0005e20008300404 */
[----:B------:R-:W-:Y:S01]  /*4d90*/  SYNCS.ARRIVE.TRANS64.RED.A1T0 RZ, [UR7], RZ ;  /* 0x000000ffffff79a7 */ /* 0x000fe20008100407 */
[----:B------:R-:W3:Y:S02]  /*4da0*/  SYNCS.PHASECHK.TRANS64.TRYWAIT P2, [UR4+0x60], R12 ;  /* 0x0000600cff0075a7 */ /* 0x000ee40008041104 */
[----:B--23--:R-:W-:Y:S05]  /*4db0*/  @!P2 BRA `(.L_x_93) ;  /* 0x0000004000f8a947 */ /* 0x00cfea0003800000 */
.L_x_183:
[----:B------:R-:W2:Y:S01]  /*4dc0*/  LDC.64 R14, c[0x0][0xb10] ;  /* 0x0002c400ff0e7b82 */ /* 0x000ea20000000a00 */
[----:B------:R-:W-:Y:S01]  /*4dd0*/  @!P4 R2UR UR8, R21 ;  /* 0x000000001508c2ca */ /* 0x000fe200000e0000 */
[----:B------:R-:W-:Y:S01]  /*4de0*/  VOTEU.ALL UP0, P4 ;  /* 0x0000000000ff7886 */ /* 0x000fe20002000000 */
[----:B------:R-:W-:Y:S01]  /*4df0*/  @!P4 R2UR UR7, R20 ;  /* 0x000000001407c2ca */ /* 0x000fe200000e0000 */
[----:B------:R-:W-:Y:S01]  /*4e00*/  VOTEU.ALL UP1, P4 ;  /* 0x0000000000ff7886 */ /* 0x000fe20002020000 */
[----:B------:R-:W-:Y:S03]  /*4e10*/  UMOV UR14, 0x0 ;  /* 0x00000000000e7882 */ /* 0x000fe60000000000 */
[----:B------:R-:W3:Y:S01]  /*4e20*/  LDC.64 R10, c[0x0][0xb18] ;  /* 0x0002c600ff0a7b82 */ /* 0x000ee20000000a00 */
[----:B------:R-:W-:Y:S01]  /*4e30*/  @!UP0 UIADD3 UR26, UPT, UPT, UR42, 0x20, URZ ;  /* 0x000000202a1a8890 */ /* 0x000fe2000fffe0ff */
[----:B------:R-:W-:Y:S01]  /*4e40*/  @P3 SHF.R.U32.HI R33, RZ, 0x10, R29 ;  /* 0x00000010ff213819 */ /* 0x000fe2000001161d */
[----:B------:R-:W-:Y:S01]  /*4e50*/  @!UP0 UIADD3 UR24, UPT, UPT, UR4, 0x2200, URZ ;  /* 0x0000220004188890 */ /* 0x000fe2000fffe0ff */
[----:B------:R-:W-:Y:S01]  /*4e60*/  VIADD R36, R36, 0x1 ;  /* 0x0000000124247836 */ /* 0x000fe20000000000 */
[----:B------:R-:W-:Y:S03]  /*4e70*/  UMOV UR15, 0x10000000 ;  /* 0x10000000000f7882 */ /* 0x000fe60000000000 */
[----:B------:R-:W4:Y:S01]  /*4e80*/  @!P1 LDC R0, c[0x0][0xb20] ;  /* 0x0002c800ff009b82 */ /* 0x000f220000000800 */
[----:B------:R-:W-:Y:S01]  /*4e90*/  UMOV UR27, UR43 ;  /* 0x0000002b001b7c82 */ /* 0x000fe20008000000 */
[----:B------:R-:W-:Y:S01]  /*4ea0*/  IMAD.U32 R20, RZ, RZ, UR8 ;  /* 0x00000008ff147e24 */ /* 0x000fe2000f8e00ff */
[----:B------:R-:W-:Y:S05]  /*4eb0*/  UMOV UR28, UR36 ;  /* 0x00000024001c7c82 */ /* 0x000fea0008000000 */
[----:B-1----:R-:W1:Y:S01]  /*4ec0*/  @!P1 LDC R3, c[0x0][0xb0c] ;  /* 0x0002c300ff039b82 */ /* 0x002e620000000800 */
[----:B------:R-:W-:Y:S01]  /*4ed0*/  IMAD.U32 R21, RZ, RZ, UR7 ;  /* 0x00000007ff157e24 */ /* 0x000fe2000f8e00ff */
[----:B------:R-:W-:Y:S01]  /*4ee0*/  @!UP0 UIADD3 UR10, UPT, UPT, UR42, 0x60, URZ ;  /* 0x000000602a0a8890 */ /* 0x000fe2000fffe0ff */
[----:B------:R-:W-:Y:S01]  /*4ef0*/  @!P4 R2UR UR16, R20 ;  /* 0x000000001410c2ca */ /* 0x000fe200000e0000 */
[----:B------:R-:W-:Y:S01]  /*4f00*/  @!UP0 UIADD3 UR8, UPT, UPT, UR4, 0x2a00, URZ ;  /* 0x00002a0004088890 */ /* 0x000fe2000fffe0ff */
[----:B------:R-:W-:Y:S01]  /*4f10*/  @!P4 IMAD.MOV.U32 R20, RZ, RZ, 0x1000 ;  /* 0x00001000ff14c424 */ /* 0x000fe200078e00ff */
[----:B------:R-:W-:Y:S01]  /*4f20*/  @!P4 R2UR UR17, R21 ;  /* 0x000000001511c2ca */ /* 0x000fe200000e0000 */
[----:B------:R-:W-:Y:S01]  /*4f30*/  VOTEU.ALL UP0, P4 ;  /* 0x0000000000ff7886 */ /* 0x000fe20002000000 */
[----:B------:R-:W-:Y:S01]  /*4f40*/  UMOV UR9, UR25 ;  /* 0x0000001900097c82 */ /* 0x000fe20008000000 */
[----:B------:R-:W-:Y:S01]  /*4f50*/  UMOV UR11, UR43 ;  /* 0x0000002b000b7c82 */ /* 0x000fe20008000000 */
[----:B------:R-:W-:Y:S01]  /*4f60*/  UMOV UR12, UR36 ;  /* 0x00000024000c7c82 */ /* 0x000fe20008000000 */
[----:B------:R-:W-:Y:S08]  /*4f70*/  UPRMT UR7, UR37, 0x654, UR25 ;  /* 0x0000065425077896 */ /* 0x000ff00008000019 */
[----:B------:R1:W-:Y:S02]  /*4f80*/  @!UP1 UTMALDG.3D [UR24], [UR16], desc[UR14] ;  /* 0x00000e18100095b4 */ /* 0x0003e40008011000 */
[----:B-1----:R-:W-:Y:S01]  /*4f90*/  @!P1 ISETP.NE.AND P2, PT, R3, 0x1, PT ;  /* 0x000000010300980c */ /* 0x002fe20003f45270 */
[C---:B--2---:R-:W-:Y:S01]  /*4fa0*/  @!P1 IMAD.HI.U32 R14, R13.reuse, R14, RZ ;  /* 0x0000000e0d0e9227 */ /* 0x044fe200078e00ff */
[----:B---3--:R-:W-:Y:S01]  /*4fb0*/  @!P1 ISETP.NE.AND P0, PT, R10, 0x1, PT ;  /* 0x000000010a00980c */ /* 0x008fe20003f05270 */
[----:B------:R1:W-:Y:S01]  /*4fc0*/  @!UP0 UTMALDG.3D [UR8], [UR16], desc[UR14] ;  /* 0x00000e08100085b4 */ /* 0x0003e20008011000 */
[----:B------:R1:W-:Y:S01]  /*4fd0*/  @!P4 SYNCS.ARRIVE.TRANS64.RED.A0TR RZ, [UR4+0x40], R20 ;  /* 0x00004014ffffc9a7 */ /* 0x0003e20008300404 */
[C---:B------:R-:W-:Y:S01]  /*4fe0*/  @!P1 IMAD.HI.U32 R11, R8.reuse, R11, RZ ;  /* 0x0000000b080b9227 */ /* 0x040fe200078e00ff */
[----:B------:R-:W-:Y:S04]  /*4ff0*/  @!P1 SHF.R.U32.HI R14, RZ, R15, R14 ;  /* 0x0000000fff0e9219 */ /* 0x000fe8000001160e */
[----:B----4-:R-:W-:Y:S02]  /*5000*/  @!P1 SHF.R.U32.HI R9, RZ, R0, R11 ;  /* 0x00000000ff099219 */ /* 0x010fe4000001160b */
[----:B------:R-:W-:Y:S02]  /*5010*/  @!P1 SEL R14, R13, R14, !P2 ;  /* 0x0000000e0d0e9207 */ /* 0x000fe40005000000 */
[----:B------:R-:W-:Y:S05]  /*5020*/  @!P1 SEL R9, R8, R9, !P0 ;  /* 0x0000000908099207 */ /* 0x000fea0004000000 */
[----:B------:R-:W-:Y:S01]  /*5030*/  @!P1 IMAD.IADD R0, R9, 0x1, -R14 ;  /* 0x0000000109009824 */ /* 0x000fe200078e0a0e */
[----:B------:R-:W-:Y:S01]  /*5040*/  SYNCS.ARRIVE.TRANS64.RED.A1T0 RZ, [UR7], RZ ;  /* 0x000000ffffff79a7 */ /* 0x000fe20008100407 */
[----:B------:R-:W-:Y:S02]  /*5050*/  @!P1 IMAD.IADD R9, R14, 0x1, -R9 ;  /* 0x000000010e099824 */ /* 0x000fe400078e0a09 */
[----:B------:R-:W-:Y:S02]  /*5060*/  @!P1 IMAD R13, R0, R3, R13 ;  /* 0x00000003000d9224 */ /* 0x000fe400078e020d */
[----:B------:R-:W-:Y:S01]  /*5070*/  @!P1 IMAD R8, R9, R10, R8 ;  /* 0x0000000a09089224 */ /* 0x000fe200078e0208 */
[----:B------:R-:W2:Y:S02]  /*5080*/  SYNCS.PHASECHK.TRANS64.TRYWAIT P5, [UR4+0x68], R12 ;  /* 0x0000680cff0075a7 */ /* 0x000ea400080a1104 */
[----:B-12---:R-:W-:Y:S05]  /*5090*/  @!P5 BRA `(.L_x_94) ;  /* 0x000000400058d947 */ /* 0x006fea0003800000 */
.L_x_185:
[----:B-1----:R-:W-:Y:S01]  /*50a0*/  @!P4 IADD3 R3, P0, PT, R38, 0x580, RZ ;  /* 0x000005802603c810 */ /* 0x002fe20007f1e0ff */
[----:B------:R-:W-:Y:S01]  /*50b0*/  VOTEU.ALL UP0, P4 ;  /* 0x0000000000ff7886 */ /* 0x000fe20002000000 */
[----:B------:R-:W-:Y:S01]  /*50c0*/  VOTEU.ALL UP1, P4 ;  /* 0x0000000000ff7886 */ /* 0x000fe20002020000 */
[----:B------:R-:W-:Y:S01]  /*50d0*/  UMOV UR14, 0x0 ;  /* 0x00000000000e7882 */ /* 0x000fe20000000000 */
[----:B------:R-:W-:Y:S01]  /*50e0*/  @!P4 R2UR UR8, R3 ;  /* 0x000000000308c2ca */ /* 0x000fe200000e0000 */
[----:B------:R-:W-:Y:S01]  /*50f0*/  @!P4 IMAD.X R0, RZ, RZ, R39, P0 ;  /* 0x000000ffff00c224 */ /* 0x000fe200000e0627 */
[----:B------:R-:W-:Y:S01]  /*5100*/  @!UP0 UIADD3 UR17, UPT, UPT, UR4, 0x48, URZ ;  /* 0x0000004804118890 */ /* 0x000fe2000fffe0ff */
[----:B------:R-:W-:Y:S01]  /*5110*/  ISETP.NE.AND P0, PT, R36, 0x2, PT ;  /* 0x000000022400780c */ /* 0x000fe20003f05270 */
[----:B------:R-:W-:Y:S01]  /*5120*/  @!UP0 UIADD3 UR18, UPT, UPT, UR42, 0x30, URZ ;  /* 0x000000302a128890 */ /* 0x000fe2000fffe0ff */
[----:B------:R-:W-:Y:S01]  /*5130*/  LOP3.LUT R37, R37, 0x1, RZ, 0x3c, !PT ;  /* 0x0000000125257812 */ /* 0x000fe200078e3cff */
[----:B------:R-:W-:Y:S01]  /*5140*/  @!UP0 UIADD3 UR16, UPT, UPT, UR4, 0x3200, URZ ;  /* 0x0000320004108890 */ /* 0x000fe2000fffe0ff */
[----:B------:R-:W-:Y:S01]  /*5150*/  @!P4 R2UR UR7, R0 ;  /* 0x000000000007c2ca */ /* 0x000fe200000e0000 */
[----:B------:R-:W-:Y:S01]  /*5160*/  UMOV UR15, 0x10000000 ;  /* 0x10000000000f7882 */ /* 0x000fe20000000000 */
[----:B------:R-:W-:Y:S01]  /*5170*/  UMOV UR19, UR43 ;  /* 0x0000002b00137c82 */ /* 0x000fe20008000000 */
[----:B------:R-:W-:Y:S01]  /*5180*/  UMOV UR20, UR36 ;  /* 0x0000002400147c82 */ /* 0x000fe20008000000 */
[----:B------:R-:W-:Y:S01]  /*5190*/  @!UP0 UIADD3 UR10, UPT, UPT, UR42, 0x70, URZ ;  /* 0x000000702a0a8890 */ /* 0x000fe2000fffe0ff */
[----:B------:R-:W-:Y:S01]  /*51a0*/  SEL R3, RZ, 0x1, P0 ;  /* 0x00000001ff037807 */ /* 0x000fe20000000000 */
[----:B------:R-:W-:Y:S01]  /*51b0*/  IMAD.U32 R10, RZ, RZ, UR8 ;  /* 0x00000008ff0a7e24 */ /* 0x000fe2000f8e00ff */
[----:B------:R-:W-:Y:S01]  /*51c0*/  @!UP0 UIADD3 UR8, UPT, UPT, UR4, 0x3a00, URZ ;  /* 0x00003a0004088890 */ /* 0x000fe2000fffe0ff */
[----:B------:R-:W-:Y:S01]  /*51d0*/  IMAD.IADD R20, R8, 0x1, R62 ;  /* 0x0000000108147824 */ /* 0x000fe200078e023e */
[----:B------:R-:W-:Y:S01]  /*51e0*/  VOTEU.ALL UP0, P4 ;  /* 0x0000000000ff7886 */ /* 0x000fe20002000000 */
[----:B------:R-:W-:Y:S01]  /*51f0*/  UMOV UR11, UR43 ;  /* 0x0000002b000b7c82 */ /* 0x000fe20008000000 */
[----:B------:R-:W-:Y:S01]  /*5200*/  @!P4 R2UR UR22, R10 ;  /* 0x000000000a16c2ca */ /* 0x000fe200000e0000 */
[----:B------:R-:W-:Y:S01]  /*5210*/  UMOV UR12, UR36 ;  /* 0x00000024000c7c82 */ /* 0x000fe20008000000 */
[----:B------:R-:W-:Y:S01]  /*5220*/  IMAD.U32 R11, RZ, RZ, UR7 ;  /* 0x00000007ff0b7e24 */ /* 0x000fe2000f8e00ff */
[----:B------:R-:W-:Y:S01]  /*5230*/  UMOV UR9, UR17 ;  /* 0x0000001100097c82 */ /* 0x000fe20008000000 */
[----:B------:R-:W-:Y:S01]  /*5240*/  @P3 R2UR UR36, R33 ;  /* 0x00000000212432ca */ /* 0x000fe200000e0000 */
[----:B------:R-:W-:Y:S01]  /*5250*/  IMAD.IADD R21, R13, 0x1, R64 ;  /* 0x000000010d157824 */ /* 0x000fe200078e0240 */
[----:B------:R-:W-:Y:S02]  /*5260*/  LOP3.LUT R34, R34, R3, RZ, 0x3c, !PT ;  /* 0x0000000322227212 */ /* 0x000fe400078e3cff */
[----:B------:R-:W-:Y:S02]  /*5270*/  @!P4 R2UR UR23, R11 ;  /* 0x000000000b17c2ca */ /* 0x000fe400000e0000 */
[----:B------:R-:W-:Y:S11]  /*5280*/  SEL R36, R36, RZ, P0 ;  /* 0x000000ff24247207 */ /* 0x000ff60000000000 */
[----:B------:R2:W-:Y:S01]  /*5290*/  @!UP1 UTMALDG.3D [UR16], [UR22], desc[UR14] ;  /* 0x00000e10160095b4 */ /* 0x0005e20008011000 */
[----:B------:R2:W-:Y:S01]  /*52a0*/  @!UP0 UTMALDG.3D [UR8], [UR22], desc[UR14] ;  /* 0x00000e08160085b4 */ /* 0x0005e20008011000 */
[----:B------:R2:W-:Y:S01]  /*52b0*/  @!P4 SYNCS.ARRIVE.TRANS64.RED.A0TR RZ, [UR4+0x48], R27 ;  /* 0x0000481bffffc9a7 */ /* 0x0005e20008300404 */
[----:B------:R-:W-:Y:S01]  /*52c0*/  UPLOP3.LUT UP0, UPT, UPT, UPT, UPT, 0x80, 0x8 ;  /* 0x000000000008789c */ /* 0x000fe20003f0f070 */
[----:B------:R-:W-:Y:S01]  /*52d0*/  SYNCS.ARRIVE.TRANS64.RED.A1T0 RZ, [UR5], RZ ;  /* 0x000000ffffff79a7 */ /* 0x000fe20008100405 */
[----:B------:R-:W-:Y:S09]  /*52e0*/  @P3 BRA `(.L_x_95) ;  /* 0xfffffff0002c3947 */ /* 0x000ff2000383ffff */
[----:B------:R-:W-:-:S04]  /*52f0*/  SHF.L.U32 R3, R37, 0x1f, RZ ;  /* 0x0000001f25037819 */ /* 0x000fc800000006ff */
[----:B------:R-:W1:Y:S02]  /*5300*/  SYNCS.PHASECHK.TRANS64.TRYWAIT P0, [UR4+0x50], R3 ;  /* 0x00005003ff0075a7 */ /* 0x000e640008001104 */
[----:B-1----:R-:W-:Y:S05]  /*5310*/  @!P0 BRA `(.L_x_96) ;  /* 0x0000003c00d08947 */ /* 0x002fea0003800000 */
.L_x_187:
[----:B------:R-:W3:Y:S02]  /*5320*/  SYNCS.PHASECHK.TRANS64.TRYWAIT P0, [UR4+0x58], R3 ;  /* 0x00005803ff0075a7 */ /* 0x000ee40008001104 */
[----:B---3--:R-:W-:Y:S05]  /*5330*/  @!P0 BRA `(.L_x_97) ;  /* 0x0000003c00e08947 */ /* 0x008fea0003800000 */
.L_x_189:
[----:B------:R-:W3:Y:S02]  /*5340*/  SYNCS.PHASECHK.TRANS64.TRYWAIT P0, [UR4+0x60], R3 ;  /* 0x00006003ff0075a7 */ /* 0x000ee40008001104 */
[----:B---3--:R-:W-:Y:S05]  /*5350*/  @!P0 BRA `(.L_x_98) ;  /* 0x0000003c00f08947 */ /* 0x008fea0003800000 */
.L_x_191:
[----:B-1----:R-:W-:-:S07]  /*5360*/  MOV R0, UR4 ;  /* 0x0000000400007c02 */ /* 0x002fce0008000f00 */
.L_x_99:
[----:B-1----:R-:W-:-:S04]  /*5370*/  SHF.L.U32 R3, R37, 0x1f, RZ ;  /* 0x0000001f25037819 */ /* 0x002fc800000006ff */
[----:B------:R1:W3:Y:S03]  /*5380*/  SYNCS.PHASECHK.TRANS64.TRYWAIT P0, [R0+URZ+0x68], R3 ;  /* 0x00006803000075a7 */ /* 0x0002e600080011ff */
[----:B---3--:R-:W-:Y:S05]  /*5390*/  @!P0 NANOSLEEP.SYNCS 0x989680 ;  /* 0x009896800000895d */ /* 0x008fea0003900000 */
[----:B------:R-:W3:Y:S02]  /*53a0*/  @!P0 SYNCS.PHASECHK.TRANS64 P0, [R0+URZ+0x68], R3 ;  /* 0x00006803000085a7 */ /* 0x000ee400080010ff */
[----:B--23--:R-:W-:Y:S05]  /*53b0*/  @P0 EXIT ;  /* 0x000000000000094d */ /* 0x00cfea0003800000 */
[----:B------:R-:W-:Y:S05]  /*53c0*/  BRA `(.L_x_99) ;  /* 0xfffffffc00e87947 */ /* 0x000fea000383ffff */
.L_x_84:
[----:B------:R-:W-:-:S06]  /*53d0*/  UISETP.GE.AND UP0, UPT, UR10, 0x4, UPT ;  /* 0x000000040a00788c */ /* 0x000fcc000bf06270 */
[----:B------:R-:W-:-:S13]  /*53e0*/  PLOP3.LUT P0, PT, PT, PT, UP0, 0x80, 0x8 ;  /* 0x000000000008781c */ /* 0x000fda0003f0f008 */
[----:B------:R-:W-:Y:S05]  /*53f0*/  @!P0 EXIT ;  /* 0x000000000000894d */ /* 0x000fea0003800000 */
[----:B------:R-:W-:Y:S01]  /*5400*/  BAR.SYNC.DEFER_BLOCKING 0x6, 0xa0 ;  /* 0x0182800000007b1d */ /* 0x000fe20000010000 */
[----:B------:R-:W-:Y:S02]  /*5410*/  IMAD.SHL.U32 R4, R70, 0x200000, RZ ;  /* 0x0020000046047824 */ /* 0x000fe400078e00ff */
[----:B------:R-:W-:Y:S02]  /*5420*/  HFMA2 R75, -RZ, RZ, 0, 5.9604644775390625e-08 ;  /* 0x00000001ff4b7431 */ /* 0x000fe400000001ff */
[C---:B------:R-:W-:Y:S01]  /*5430*/  IMAD.SHL.U32 R69, R76.reuse, 0x10, RZ ;  /* 0x000000104c457824 */ /* 0x040fe200078e00ff */
[----:B------:R-:W-:Y:S01]  /*5440*/  MOV R73, RZ ;  /* 0x000000ff00497202 */ /* 0x000fe20000000f00 */
[----:B------:R-:W-:Y:S01]  /*5450*/  IMAD.U32 R33, R76, 0x10000, RZ ;  /* 0x000100004c217824 */ /* 0x000fe200078e00ff */
[----:B------:R-:W-:Y:S01]  /*5460*/  UMOV UR44, 0x400 ;  /* 0x00000400002c7882 */ /* 0x000fe20000000000 */
[----:B------:R-:W1:Y:S01]  /*5470*/  LDC R67, c[0x0][0x370] ;  /* 0x0000dc00ff437b82 */ /* 0x000e620000000800 */
[----:B------:R-:W-:Y:S01]  /*5480*/  ULEA UR44, UR37, UR44, 0x18 ;  /* 0x0000002c252c7291 */ /* 0x000fe2000f8ec0ff */
[----:B------:R-:W-:Y:S01]  /*5490*/  LOP3.LUT R4, R4, 0x200000, RZ, 0xc0, !PT ;  /* 0x0020000004047812 */ /* 0x000fe200078ec0ff */
[----:B------:R-:W-:Y:S01]  /*54a0*/  IMAD.SHL.U32 R68, R76, 0x2, RZ ;  /* 0x000000024c447824 */ /* 0x000fe200078e00ff */
[C---:B------:R-:W-:Y:S01]  /*54b0*/  LOP3.LUT R5, R69.reuse, 0x40, RZ, 0xc0, !PT ;  /* 0x0000004045057812 */ /* 0x040fe200078ec0ff */
[----:B------:R-:W-:Y:S01]  /*54c0*/  IMAD.SHL.U32 R3, R70, 0x200, RZ ;  /* 0x0000020046037824 */ /* 0x000fe200078e00ff */
[----:B------:R-:W-:Y:S01]  /*54d0*/  LOP3.LUT R2, R69, 0x5b0, RZ, 0xc0, !PT ;  /* 0x000005b045027812 */ /* 0x000fe200078ec0ff */
[----:B------:R-:W-:Y:S01]  /*54e0*/  UIADD3 UR4, UPT, UPT, UR44, 0x200, URZ ;  /* 0x000002002c047890 */ /* 0x000fe2000fffe0ff */
[----:B------:R-:W2:Y:S01]  /*54f0*/  LDC R28, c[0x0][0xb0c] ;  /* 0x0002c300ff1c7b82 */ /* 0x000ea20000000800 */
[----:B------:R-:W-:Y:S01]  /*5500*/  LOP3.LUT R33, R4, 0x400000, R33, 0xf8, !PT ;  /* 0x0040000004217812 */ /* 0x000fe200078ef821 */
[----:B------:R-:W-:Y:S01]  /*5510*/  IMAD.MOV.U32 R30, RZ, RZ, RZ ;  /* 0x000000ffff1e7224 */ /* 0x000fe200078e00ff */
[----:B------:R-:W-:Y:S01]  /*5520*/  LOP3.LUT R68, R5, 0x8, R68, 0xf8, !PT ;  /* 0x0000000805447812 */ /* 0x000fe200078ef844 */
[----:B------:R-:W-:Y:S01]  /*5530*/  IMAD.MOV.U32 R74, RZ, RZ, RZ ;  /* 0x000000ffff4a7224 */ /* 0x000fe200078e00ff */
[----:B------:R-:W-:Y:S01]  /*5540*/  LOP3.LUT R3, R2, 0x200, R3, 0xf8, !PT ;  /* 0x0000020002037812 */ /* 0x000fe200078ef803 */
[----:B------:R-:W-:Y:S01]  /*5550*/  IMAD.MOV.U32 R80, RZ, RZ, RZ ;  /* 0x000000ffff507224 */ /* 0x000fe200078e00ff */
[----:B------:R-:W-:Y:S01]  /*5560*/  LOP3.LUT P0, RZ, R69, 0x40, RZ, 0xc0, !PT ;  /* 0x0000004045ff7812 */ /* 0x000fe2000780c0ff */
[----:B------:R-:W3:Y:S01]  /*5570*/  LDC R65, c[0x0][0xb20] ;  /* 0x0002c800ff417b82 */ /* 0x000ee20000000800 */
[----:B------:R-:W4:Y:S01]  /*5580*/  LDS R0, [UR44+0x130] ;  /* 0x0001302cff007984 */ /* 0x000f220008000800 */
[----:B------:R-:W-:Y:S01]  /*5590*/  LOP3.LUT R68, R3, R68, RZ, 0xfc, !PT ;  /* 0x0000004403447212 */ /* 0x000fe200078efcff */
[----:B------:R-:W-:Y:S01]  /*55a0*/  IMAD.U32 R71, RZ, RZ, UR4 ;  /* 0x00000004ff477e24 */ /* 0x000fe2000f8e00ff */
[----:B------:R-:W-:Y:S01]  /*55b0*/  LOP3.LUT R76, R76, 0x60, RZ, 0xc0, !PT ;  /* 0x000000604c4c7812 */ /* 0x000fe200078ec0ff */
[----:B------:R-:W1:Y:S03]  /*55c0*/  LDCU.64 UR50, c[0x0][0x348] ;  /* 0x00006900ff3277ac */ /* 0x000e660008000a00 */
[----:B------:R-:W1:Y:S01]  /*55d0*/  LDC R27, c[0x0][0xb30] ;  /* 0x0002cc00ff1b7b82 */ /* 0x000e620000000800 */
[----:B------:R-:W1:Y:S01]  /*55e0*/  LDCU.64 UR38, c[0x0][0x888] ;  /* 0x00011100ff2677ac */ /* 0x000e620008000a00 */
[----:B------:R-:W-:Y:S01]  /*55f0*/  UMOV UR45, URZ ;  /* 0x000000ff002d7c82 */ /* 0x000fe20008000000 */
[----:B------:R-:W-:-:S05]  /*5600*/  UMOV UR48, URZ ;  /* 0x000000ff00307c82 */ /* 0x000fca0008000000 */
[----:B------:R-:W1:Y:S08]  /*5610*/  LDC.64 R56, c[0x0][0x888] ;  /* 0x00022200ff387b82 */ /* 0x000e700000000a00 */
[----:B------:R-:W1:Y:S08]  /*5620*/  LDC.64 R60, c[0x0][0xb10] ;  /* 0x0002c400ff3c7b82 */ /* 0x000e700000000a00 */
[----:B------:R-:W1:Y:S08]  /*5630*/  LDC.64 R24, c[0x0][0xb18] ;  /* 0x0002c600ff187b82 */ /* 0x000e700000000a00 */
[----:B------:R-:W1:Y:S01]  /*5640*/  LDC.64 R22, c[0x0][0xb28] ;  /* 0x0002ca00ff167b82 */ /* 0x000e620000000a00 */
[----:B----4-:R-:W-:Y:S01]  /*5650*/  IMAD.IADD R33, R0, 0x1, R33 ;  /* 0x0000000100217824 */ /* 0x010fe200078e0221 */
[----:B------:R-:W-:-:S06]  /*5660*/  P2R R0, PR, RZ, 0x1 ;  /* 0x00000001ff007803 */ /* 0x000fcc0000000000 */
[----:B------:R-:W4:Y:S08]  /*5670*/  LDC.64 R58, c[0x0][0x890] ;  /* 0x00022400ff3a7b82 */ /* 0x000f300000000a00 */
[----:B------:R-:W1:Y:S08]  /*5680*/  LDC.64 R54, c[0x0][0x8b0] ;  /* 0x00022c00ff367b82 */ /* 0x000e700000000a00 */
[----:B------:R-:W1:Y:S08]  /*5690*/  LDC.64 R52, c[0x0][0x8a8] ;  /* 0x00022a00ff347b82 */ /* 0x000e700000000a00 */
[----:B--23--:R-:W1:Y:S02]  /*56a0*/  LDC R66, c[0x0][0x374] ;  /* 0x0000dd00ff427b82 */ /* 0x00ce640000000800 */
.L_x_143:
[C---:B------:R-:W-:Y:S02]  /*56b0*/  LEA R0, R80.reuse, UR44, 0x3 ;  /* 0x0000002c50007c11 */ /* 0x040fe4000f8e18ff */
[----:B------:R-:W-:Y:S02]  /*56c0*/  SHF.L.U32 R3, R73, 0x1f, RZ ;  /* 0x0000001f49037819 */ /* 0x000fe400000006ff */
[----:B------:R-:W-:Y:S02]  /*56d0*/  LEA R16, R80, UR44, 0x4 ;  /* 0x0000002c50107c11 */ /* 0x000fe4000f8e20ff */
[----:B--2---:R-:W2:Y:S02]  /*56e0*/  SYNCS.PHASECHK.TRANS64.TRYWAIT P0, [R0+URZ+0x80], R3 ;  /* 0x00008003000075a7 */ /* 0x004ea400080011ff */
[----:B--2---:R-:W-:Y:S05]  /*56f0*/  @!P0 BRA `(.L_x_100) ;  /* 0x0000003c00208947 */ /* 0x004fea0003800000 */
.L_x_192:
[----:B------:R-:W3:Y:S01]  /*5700*/  LDC.64 R12, c[0x0][0xb10] ;  /* 0x0002c400ff0c7b82 */ /* 0x000ee20000000a00 */
[----:B------:R-:W4:Y:S01]  /*5710*/  LDS.128 R16, [R16+0x110] ;  /* 0x0001100010107984 */ /* 0x000f220000000c00 */
[----:B-1----:R-:W-:Y:S01]  /*5720*/  ISETP.NE.AND P1, PT, R27, 0x1, PT ;  /* 0x000000011b00780c */ /* 0x002fe20003f25270 */
[----:B--2---:R-:W-:Y:S01]  /*5730*/  VIADD R0, R0, 0x90 ;  /* 0x0000009000007836 */ /* 0x004fe20000000000 */
[----:B------:R-:W-:Y:S04]  /*5740*/  ISETP.GE.AND P0, PT, R26, 0x1, PT ;  /* 0x000000011a00780c */ /* 0x000fe80003f06270 */
[----:B------:R-:W1:Y:S01]  /*5750*/  LDC.64 R10, c[0x0][0xb18] ;  /* 0x0002c600ff0a7b82 */ /* 0x000e620000000a00 */
[----:B------:R-:W-:Y:S01]  /*5760*/  PRMT R0, RZ, 0x654, R0 ;  /* 0x00000654ff007816 */ /* 0x000fe20000000000 */
[----:B------:R-:W-:Y:S01]  /*5770*/  @!PT LDS RZ, [RZ] ;  /* 0x00000000fffff984 */ /* 0x000fe20000000800 */
[----:B------:R-:W-:Y:S01]  /*5780*/  @!PT LDS RZ, [RZ] ;  /* 0x00000000fffff984 */ /* 0x000fe20000000800 */
[----:B------:R-:W-:Y:S01]  /*5790*/  @!PT LDS RZ, [RZ] ;  /* 0x00000000fffff984 */ /* 0x000fe20000000800 */
[----:B------:R-:W-:Y:S01]  /*57a0*/  @!PT LDS RZ, [RZ] ;  /* 0x00000000fffff984 */ /* 0x000fe20000000800 */
[----:B------:R2:W-:Y:S06]  /*57b0*/  MEMBAR.ALL.CTA ;  /* 0x0000000000007992 */ /* 0x0005ec0000008000 */
[----:B--2---:R-:W2:Y:S01]  /*57c0*/  FENCE.VIEW.ASYNC.S ;  /* 0x00000000000073c6 */ /* 0x004ea20000000000 */
[----:B------:R-:W1:Y:S08]  /*57d0*/  @!P1 LDC R14, c[0x0][0xb20] ;  /* 0x0002c800ff0e9b82 */ /* 0x000e700000000800 */
[----:B------:R-:W1:Y:S01]  /*57e0*/  @!P1 LDC R9, c[0x0][0xb0c] ;  /* 0x0002c300ff099b82 */ /* 0x000e620000000800 */
[----:B--2---:R2:W-:Y:S01]  /*57f0*/  SYNCS.ARRIVE.TRANS64.RED.A1T0 RZ, [R0+URZ], RZ ;  /* 0x000000ff00ff79a7 */ /* 0x0045e200081004ff */
[----:B----4-:R-:W-:Y:S04]  /*5800*/  LOP3.LUT P4, RZ, R18, 0x1, RZ, 0xc0, !PT ;  /* 0x0000000112ff7812 */ /* 0x010fe8000788c0ff */
[----:B------:R-:W-:Y:S09]  /*5810*/  P2R R77, PR, RZ, 0x10 ;  /* 0x00000010ff4d7803 */ /* 0x000ff20000000000 */
[----:B------:R-:W-:Y:S02]  /*5820*/  @P4 MOV R31, R16 ;  /* 0x00000010001f4202 */ /* 0x000fe40000000f00 */
[----:B------:R-:W-:Y:S01]  /*5830*/  @P4 LOP3.LUT R29, R17, 0xffff, RZ, 0xc0, !PT ;  /* 0x0000ffff111d4812 */ /* 0x000fe200078ec0ff */
[----:B--23--:R-:W-:Y:S06]  /*5840*/  @!P0 BRA `(.L_x_101) ;  /* 0x0000000000a48947 */ /* 0x00cfec0003800000 */
[----:B------:R-:W-:Y:S01]  /*5850*/  IMAD.HI.U32 R36, R66, R25, RZ ;  /* 0x0000001942247227 */ /* 0x000fe200078e00ff */
[----:B------:R-:W-:Y:S02]  /*5860*/  ISETP.NE.AND P0, PT, R24, 0x1, PT ;  /* 0x000000011800780c */ /* 0x000fe40003f05270 */
[----:B------:R-:W-:Y:S01]  /*5870*/  ISETP.NE.AND P2, PT, R26, 0x1, PT ;  /* 0x000000011a00780c */ /* 0x000fe20003f45270 */
[-C--:B------:R-:W-:Y:S01]  /*5880*/  IMAD.HI.U32 R34, R67, R60.reuse, RZ ;  /* 0x0000003c43227227 */ /* 0x080fe200078e00ff */
[----:B------:R-:W-:Y:S02]  /*5890*/  SHF.R.U32.HI R37, RZ, R65, R36 ;  /* 0x00000041ff257219 */ /* 0x000fe40000011624 */
[----:B------:R-:W-:Y:S01]  /*58a0*/  ISETP.NE.AND P3, PT, R28, 0x1, PT ;  /* 0x000000011c00780c */ /* 0x000fe20003f65270 */
[----:B------:R-:W-:Y:S01]  /*58b0*/  IMAD.HI.U32 R40, R29, R25, RZ ;  /* 0x000000191d287227 */ /* 0x000fe200078e00ff */
[----:B------:R-:W-:Y:S02]  /*58c0*/  SHF.R.U32.HI R34, RZ, R61, R34 ;  /* 0x0000003dff227219 */ /* 0x000fe40000011622 */
[----:B------:R-:W-:Y:S01]  /*58d0*/  SEL R3, R66, R37, !P0 ;  /* 0x0000002542037207 */ /* 0x000fe20004000000 */
[----:B------:R-:W-:Y:S01]  /*58e0*/  IMAD.HI.U32 R38, R31, R60, RZ ;  /* 0x0000003c1f267227 */ /* 0x000fe200078e00ff */
[----:B------:R-:W-:Y:S03]  /*58f0*/  SEL R7, R67, R34, !P3 ;  /* 0x0000002243077207 */ /* 0x000fe60005800000 */
[-C--:B------:R-:W-:Y:S01]  /*5900*/  IMAD.HI.U32 R34, R3, R22.reuse, RZ ;  /* 0x0000001603227227 */ /* 0x080fe200078e00ff */
[----:B------:R-:W-:Y:S03]  /*5910*/  SHF.R.U32.HI R38, RZ, R61, R38 ;  /* 0x0000003dff267219 */ /* 0x000fe60000011626 */
[----:B------:R-:W-:Y:S01]  /*5920*/  IMAD.HI.U32 R36, R7, R22, RZ ;  /* 0x0000001607247227 */ /* 0x000fe200078e00ff */
[----:B------:R-:W-:Y:S02]  /*5930*/  @P2 SHF.R.U32.HI R3, RZ, R23, R34 ;  /* 0x00000017ff032219 */ /* 0x000fe40000011622 */
[----:B------:R-:W-:Y:S02]  /*5940*/  SHF.R.U32.HI R34, RZ, R65, R40 ;  /* 0x00000041ff227219 */ /* 0x000fe40000011628 */
[----:B------:R-:W-:Y:S01]  /*5950*/  @P2 SHF.R.U32.HI R7, RZ, R23, R36 ;  /* 0x00000017ff072219 */ /* 0x000fe20000011624 */
[C---:B------:R-:W-:Y:S01]  /*5960*/  IMAD R2, R26.reuse, R3, RZ ;  /* 0x000000031a027224 */ /* 0x040fe200078e02ff */
[----:B------:R-:W-:Y:S02]  /*5970*/  SEL R5, R29, R34, !P0 ;  /* 0x000000221d057207 */ /* 0x000fe40004000000 */
[----:B------:R-:W-:Y:S01]  /*5980*/  SEL R3, R31, R38, !P3 ;  /* 0x000000261f037207 */ /* 0x000fe20005800000 */
[----:B------:R-:W-:Y:S01]  /*5990*/  IMAD R4, R26, R7, RZ ;  /* 0x000000071a047224 */ /* 0x000fe200078e02ff */
[C---:B------:R-:W-:Y:S01]  /*59a0*/  ISETP.GE.AND P0, PT, R5.reuse, R2, PT ;  /* 0x000000020500720c */ /* 0x040fe20003f06270 */
[----:B------:R-:W-:Y:S03]  /*59b0*/  IMAD.HI.U32 R6, R5, R22, RZ ;  /* 0x0000001605067227 */ /* 0x000fe600078e00ff */
[----:B------:R-:W-:Y:S01]  /*59c0*/  ISETP.GE.OR P0, PT, R3, R4, P0 ;  /* 0x000000040300720c */ /* 0x000fe20000706670 */
[----:B------:R-:W-:Y:S01]  /*59d0*/  IMAD.MOV R4, RZ, RZ, -R3 ;  /* 0x000000ffff047224 */ /* 0x000fe200078e0a03 */
[-C--:B------:R-:W-:Y:S03]  /*59e0*/  SHF.R.U32.HI R6, RZ, R23.reuse, R6 ;  /* 0x00000017ff067219 */ /* 0x080fe60000011606 */
[----:B------:R-:W-:Y:S01]  /*59f0*/  IMAD R31, R28, R4, R31 ;  /* 0x000000041c1f7224 */ /* 0x000fe200078e021f */
[----:B------:R-:W-:Y:S05]  /*5a00*/  SEL R15, R5, R6, !P2 ;  /* 0x00000006050f7207 */ /* 0x000fea0005000000 */
[----:B------:R-:W-:Y:S02]  /*5a10*/  IMAD.MOV R6, RZ, RZ, -R15 ;  /* 0x000000ffff067224 */ /* 0x000fe400078e0a0f */
[C---:B------:R-:W-:Y:S04]  /*5a20*/  @!P0 IMAD.HI.U32 R2, R3.reuse, R22, RZ ;  /* 0x0000001603028227 */ /* 0x040fe800078e00ff */
[----:B------:R-:W-:Y:S01]  /*5a30*/  IMAD R6, R26, R6, R5 ;  /* 0x000000061a067224 */ /* 0x000fe200078e0205 */
[----:B------:R-:W-:Y:S04]  /*5a40*/  @!P0 SHF.R.U32.HI R2, RZ, R23, R2 ;  /* 0x00000017ff028219 */ /* 0x000fe80000011602 */
[----:B------:R-:W-:Y:S02]  /*5a50*/  @!P0 SEL R0, R3, R2, !P2 ;  /* 0x0000000203008207 */ /* 0x000fe40005000000 */
[----:B------:R-:W-:Y:S02]  /*5a60*/  IADD3 R2, PT, PT, -R5, RZ, RZ ;  /* 0x000000ff05027210 */ /* 0x000fe40007ffe1ff */
[----:B------:R-:W-:Y:S01]  /*5a70*/  @!P0 IADD3 R8, PT, PT, R15, -R0, RZ ;  /* 0x800000000f088210 */ /* 0x000fe20007ffe0ff */
[----:B------:R-:W-:Y:S02]  /*5a80*/  @!P0 IMAD R0, R7, R6, R0 ;  /* 0x0000000607008224 */ /* 0x000fe400078e0200 */
[----:B------:R-:W-:Y:S02]  /*5a90*/  IMAD R29, R24, R2, R29 ;  /* 0x00000002181d7224 */ /* 0x000fe400078e021d */
[----:B------:R-:W-:Y:S02]  /*5aa0*/  @!P0 IMAD R5, R8, R26, R3 ;  /* 0x0000001a08058224 */ /* 0x000fe400078e0203 */
[----:B------:R-:W-:Y:S04]  /*5ab0*/  @!P0 IMAD.MOV.U32 R3, RZ, RZ, R0 ;  /* 0x000000ffff038224 */ /* 0x000fe800078e0000 */
[----:B------:R-:W-:Y:S02]  /*5ac0*/  IMAD R31, R3, R28, R31 ;  /* 0x0000001c031f7224 */ /* 0x000fe400078e021f */
[----:B------:R-:W-:Y:S07]  /*5ad0*/  IMAD R29, R5, R24, R29 ;  /* 0x00000018051d7224 */ /* 0x000fee00078e021d */
.L_x_101:
[----:B-1----:R-:W-:Y:S01]  /*5ae0*/  @!P1 ISETP.NE.AND P0, PT, R10, 0x1, PT ;  /* 0x000000010a00980c */ /* 0x002fe20003f05270 */
[----:B------:R-:W-:Y:S01]  /*5af0*/  @!P1 IMAD.HI.U32 R3, R29, R11, RZ ;  /* 0x0000000b1d039227 */ /* 0x000fe200078e00ff */
[----:B------:R-:W-:Y:S01]  /*5b00*/  R2UR UR42, R21 ;  /* 0x00000000152a72ca */ /* 0x000fe200000e0000 */
[----:B------:R-:W-:Y:S01]  /*5b10*/  BSSY.RECONVERGENT B6, `(.L_x_102) ;  /* 0x0000031000067945 */ /* 0x000fe20003800200 */
[----:B------:R-:W-:Y:S01]  /*5b20*/  R2UR UR41, R20 ;  /* 0x00000000142972ca */ /* 0x000fe200000e0000 */
[----:B------:R-:W-:Y:S01]  /*5b30*/  @!P1 IMAD.HI.U32 R0, R31, R12, RZ ;  /* 0x0000000c1f009227 */ /* 0x000fe200078e00ff */
[----:B------:R-:W-:Y:S02]  /*5b40*/  @!P1 SHF.R.U32.HI R2, RZ, R14, R3 ;  /* 0x0000000eff029219 */ /* 0x000fe40000011603 */
[----:B------:R-:W-:Y:S01]  /*5b50*/  @!P1 ISETP.NE.AND P2, PT, R9, 0x1, PT ;  /* 0x000000010900980c */ /* 0x000fe20003f45270 */
[----:B------:R-:W-:Y:S01]  /*5b60*/  VIADD R80, R80, 0x1 ;  /* 0x0000000150507836 */ /* 0x000fe20000000000 */
[----:B------:R-:W-:Y:S02]  /*5b70*/  @!P1 SEL R2, R29, R2, !P0 ;  /* 0x000000021d029207 */ /* 0x000fe40004000000 */
[----:B------:R-:W-:Y:S02]  /*5b80*/  @!P1 SHF.R.U32.HI R0, RZ, R13, R0 ;  /* 0x0000000dff009219 */ /* 0x000fe40000011600 */
[----:B------:R-:W-:Y:S01]  /*5b90*/  LOP3.LUT P0, RZ, R71, 0x90, RZ, 0xc0, !PT ;  /* 0x0000009047ff7812 */ /* 0x000fe2000780c0ff */
[----:B------:R-:W-:Y:S01]  /*5ba0*/  USHF.L.U32 UR42, UR42, 0x6, URZ ;  /* 0x000000062a2a7899 */ /* 0x000fe200080006ff */
[----:B------:R-:W-:Y:S01]  /*5bb0*/  @!P1 SEL R3, R31, R0, !P2 ;  /* 0x000000001f039207 */ /* 0x000fe20005000000 */
[----:B------:R-:W-:Y:S01]  /*5bc0*/  USHF.L.U32 UR41, UR41, 0x7, URZ ;  /* 0x0000000729297899 */ /* 0x000fe200080006ff */
[----:B------:R-:W-:Y:S03]  /*5bd0*/  @P4 SHF.R.U32.HI R72, RZ, 0x10, R17 ;  /* 0x00000010ff484819 */ /* 0x000fe60000011611 */
[----:B------:R-:W-:Y:S02]  /*5be0*/  @!P1 IMAD.IADD R0, R2, 0x1, -R3 ;  /* 0x0000000102009824 */ /* 0x000fe400078e0a03 */
[----:B------:R-:W-:Y:S02]  /*5bf0*/  @!P1 IMAD.IADD R2, R3, 0x1, -R2 ;  /* 0x0000000103029824 */ /* 0x000fe400078e0a02 */
[----:B------:R-:W-:Y:S02]  /*5c00*/  @!P1 IMAD R31, R0, R9, R31 ;  /* 0x00000009001f9224 */ /* 0x000fe400078e021f */
[----:B------:R-:W-:Y:S01]  /*5c10*/  @!P1 IMAD R29, R2, R10, R29 ;  /* 0x0000000a021d9224 */ /* 0x000fe200078e021d */
[----:B------:R-:W-:Y:S06]  /*5c20*/  @!P0 BRA `(.L_x_103) ;  /* 0x00000000007c8947 */ /* 0x000fec0003800000 */
[----:B------:R-:W1:Y:S01]  /*5c30*/  LDCU.64 UR8, c[0x4][0x80] ;  /* 0x01001000ff0877ac */ /* 0x000e620008000a00 */
[----:B------:R-:W-:Y:S01]  /*5c40*/  MOV R2, 0x0 ;  /* 0x0000000000027802 */ /* 0x000fe20000000f00 */
[----:B------:R-:W-:Y:S02]  /*5c50*/  HFMA2 R12, -RZ, RZ, 0, 5.9604644775390625e-08 ;  /* 0x00000001ff0c7431 */ /* 0x000fe400000001ff */
[----:B------:R-:W-:Y:S01]  /*5c60*/  IMAD.MOV.U32 R8, RZ, RZ, 0x70 ;  /* 0x00000070ff087424 */ /* 0x000fe200078e00ff */
[----:B------:R2:W3:Y:S01]  /*5c70*/  LDC.64 R14, c[0x4][R2] ;  /* 0x01000000020e7b82 */ /* 0x0004e20000000a00 */
[----:B------:R-:W4:Y:S01]  /*5c80*/  LDCU.64 UR6, c[0x4][0x88] ;  /* 0x01001100ff0677ac */ /* 0x000f220008000a00 */
[----:B------:R-:W-:Y:S01]  /*5c90*/  IMAD.MOV.U32 R13, RZ, RZ, RZ ;  /* 0x000000ffff0d7224 */ /* 0x000fe200078e00ff */
[----:B------:R-:W2:Y:S01]  /*5ca0*/  LDCU.64 UR4, c[0x4][0x8] ;  /* 0x01000100ff0477ac */ /* 0x000ea20008000a00 */
[----:B-1----:R-:W-:Y:S01]  /*5cb0*/  MOV R5, UR9 ;  /* 0x0000000900057c02 */ /* 0x002fe20008000f00 */
[----:B------:R-:W-:Y:S01]  /*5cc0*/  IMAD.U32 R4, RZ, RZ, UR8 ;  /* 0x00000008ff047e24 */ /* 0x000fe2000f8e00ff */
[----:B----4-:R-:W-:Y:S01]  /*5cd0*/  MOV R7, UR7 ;  /* 0x0000000700077c02 */ /* 0x010fe20008000f00 */
[----:B------:R-:W-:Y:S01]  /*5ce0*/  IMAD.U32 R6, RZ, RZ, UR6 ;  /* 0x00000006ff067e24 */ /* 0x000fe2000f8e00ff */
[----:B--2---:R-:W-:Y:S01]  /*5cf0*/  MOV R11, UR5 ;  /* 0x00000005000b7c02 */ /* 0x004fe20008000f00 */
[----:B------:R-:W-:Y:S02]  /*5d00*/  IMAD.U32 R10, RZ, RZ, UR4 ;  /* 0x00000004ff0a7e24 */ /* 0x000fe4000f8e00ff */
[----:B------:R-:W-:Y:S07]  /*5d10*/  LEPC R20, `(.L_x_104) ;  /* 0x000000001014794e */ /* 0x000fee0000000000 */
[----:B---3-5:R-:W-:Y:S05]  /*5d20*/  CALL.ABS.NOINC R14 ;  /* 0x000000000e007343 */ /* 0x028fea0003c00000 */
.L_x_104:
[----:B------:R-:W1:Y:S01]  /*5d30*/  LDCU.64 UR8, c[0x4][0x80] ;  /* 0x01001000ff0877ac */ /* 0x000e620008000a00 */
[----:B------:R-:W2:Y:S01]  /*5d40*/  LDC.64 R2, c[0x4][R2] ;  /* 0x0100000002027b82 */ /* 0x000ea20000000a00 */
[----:B------:R-:W-:Y:S02]  /*5d50*/  HFMA2 R12, -RZ, RZ, 0, 5.9604644775390625e-08 ;  /* 0x00000001ff0c7431 */ /* 0x000fe400000001ff */
[----:B------:R-:W-:Y:S02]  /*5d60*/  IMAD.MOV.U32 R8, RZ, RZ, 0x70 ;  /* 0x00000070ff087424 */ /* 0x000fe400078e00ff */
[----:B------:R-:W-:Y:S01]  /*5d70*/  IMAD.MOV.U32 R13, RZ, RZ, RZ ;  /* 0x000000ffff0d7224 */ /* 0x000fe200078e00ff */
[----:B------:R-:W3:Y:S01]  /*5d80*/  LDCU.64 UR6, c[0x4][0x88] ;  /* 0x01001100ff0677ac */ /* 0x000ee20008000a00 */
[----:B------:R-:W4:Y:S01]  /*5d90*/  LDCU.64 UR4, c[0x4][0x8] ;  /* 0x01000100ff0477ac */ /* 0x000f220008000a00 */
[----:B-1----:R-:W-:Y:S02]  /*5da0*/  MOV R4, UR8 ;  /* 0x0000000800047c02 */ /* 0x002fe40008000f00 */
[----:B------:R-:W-:Y:S02]  /*5db0*/  MOV R5, UR9 ;  /* 0x0000000900057c02 */ /* 0x000fe40008000f00 */
[----:B---3--:R-:W-:Y:S01]  /*5dc0*/  MOV R7, UR7 ;  /* 0x0000000700077c02 */ /* 0x008fe20008000f00 */
[----:B------:R-:W-:Y:S01]  /*5dd0*/  IMAD.U32 R6, RZ, RZ, UR6 ;  /* 0x00000006ff067e24 */ /* 0x000fe2000f8e00ff */
[----:B----4-:R-:W-:Y:S01]  /*5de0*/  MOV R11, UR5 ;  /* 0x00000005000b7c02 */ /* 0x010fe20008000f00 */
[----:B------:R-:W-:Y:S02]  /*5df0*/  IMAD.U32 R10, RZ, RZ, UR4 ;  /* 0x00000004ff0a7e24 */ /* 0x000fe4000f8e00ff */
[----:B------:R-:W-:Y:S07]  /*5e00*/  LEPC R20, `(.L_x_103) ;  /* 0x000000001014794e */ /* 0x000fee0000000000 */
[----:B--2---:R-:W-:Y:S05]  /*5e10*/  CALL.ABS.NOINC R2 ;  /* 0x0000000002007343 */ /* 0x004fea0003c00000 */
.L_x_103:
[----:B------:R-:W-:Y:S05]  /*5e20*/  BSYNC.RECONVERGENT B6 ;  /* 0x0000000000067941 */ /* 0x000fea0003800200 */
.L_x_102:
[C---:B------:R-:W-:Y:S02]  /*5e30*/  ISETP.NE.U32.AND P3, PT, R58.reuse, RZ, PT ;  /* 0x000000ff3a00720c */ /* 0x040fe40003f65070 */
[----:B------:R-:W-:Y:S02]  /*5e40*/  ISETP.NE.U32.AND P0, PT, RZ, UR38, PT ;  /* 0x00000026ff007c0c */ /* 0x000fe4000bf05070 */
[C---:B------:R-:W-:Y:S02]  /*5e50*/  ISETP.NE.AND.EX P3, PT, R59.reuse, RZ, PT, P3 ;  /* 0x000000ff3b00720c */ /* 0x040fe40003f65330 */
[----:B------:R-:W-:Y:S02]  /*5e60*/  ISETP.NE.U32.AND P4, PT, R58, RZ, PT ;  /* 0x000000ff3a00720c */ /* 0x000fe40003f85070 */
[----:B------:R-:W-:Y:S02]  /*5e70*/  ISETP.NE.AND.EX P0, PT, RZ, UR39, PT, P0 ;  /* 0x00000027ff007c0c */ /* 0x000fe4000bf05300 */
[----:B------:R-:W-:Y:S02]  /*5e80*/  ISETP.NE.U32.AND P2, PT, R54, RZ, PT ;  /* 0x000000ff3600720c */ /* 0x000fe40003f45070 */
[----:B------:R-:W-:Y:S02]  /*5e90*/  ISETP.NE.U32.AND P1, PT, RZ, UR38, PT ;  /* 0x00000026ff007c0c */ /* 0x000fe4000bf25070 */
[----:B------:R-:W-:Y:S03]  /*5ea0*/  ISETP.NE.AND.EX P4, PT, R59, RZ, P0, P4 ;  /* 0x000000ff3b00720c */ /* 0x000fe60000785340 */
[----:B------:R-:W-:Y:S10]  /*5eb0*/  @!P3 BRA `(.L_x_105) ;  /* 0x00000000002cb947 */ /* 0x000ff40003800000 */
[----:B------:R-:W-:Y:S01]  /*5ec0*/  ISETP.NE.U32.AND P0, PT, R56, RZ, PT ;  /* 0x000000ff3800720c */ /* 0x000fe20003f05070 */
[----:B------:R-:W-:Y:S03]  /*5ed0*/  IMAD.MOV.U32 R63, RZ, RZ, 0x1 ;  /* 0x00000001ff3f7424 */ /* 0x000fe600078e00ff */
[----:B------:R-:W-:Y:S11]  /*5ee0*/  ISETP.NE.AND.EX P0, PT, R57, RZ, PT, P0 ;  /* 0x000000ff3900720c */ /* 0x000ff60003f05300 */
[----:B------:R-:W-:Y:S02]  /*5ef0*/  @!UPT UIADD3 URZ, UPT, UPT, URZ, URZ, URZ ;  /* 0x000000fffffff290 */ /* 0x000fe4000fffe0ff */
[----:B------:R-:W1:Y:S01]  /*5f00*/  @P0 LDC.64 R2, c[0x0][0x888] ;  /* 0x00022200ff020b82 */ /* 0x000e620000000a00 */
[----:B------:R-:W-:Y:S04]  /*5f10*/  @P0 IMAD R0, R58, UR36, RZ ;  /* 0x000000243a000c24 */ /* 0x000fe8000f8e02ff */
[----:B-1----:R-:W-:Y:S04]  /*5f20*/  @P0 IMAD.WIDE R2, R0, 0x4, R2 ;  /* 0x0000000400020825 */ /* 0x002fe800078e0202 */
[----:B------:R-:W-:Y:S01]  /*5f30*/  HFMA2 R0, -RZ, RZ, 0, 5.9604644775390625e-08 ;  /* 0x00000001ff007431 */ /* 0x000fe200000001ff */
[----:B-----5:R1:W5:Y:S04]  /*5f40*/  @P0 LDG.E R35, desc[UR46][R2.64] ;  /* 0x0000002e02230981 */ /* 0x020368000c1e1900 */
[----:B------:R-:W-:Y:S01]  /*5f50*/  @!P0 PRMT R63, R0, 0x7610, R63 ;  /* 0x00007610003f8816 */ /* 0x000fe2000000003f */
[----:B-1----:R-:W2:Y:S06]  /*5f60*/  @!P0 LDC R35, c[0x0][0x880] ;  /* 0x00022000ff238b82 */ /* 0x002eac0000000800 */
.L_x_105:
[----:B------:R-:W-:Y:S02]  /*5f70*/  ISETP.NE.AND.EX P2, PT, R55, RZ, PT, P2 ;  /* 0x000000ff3700720c */ /* 0x000fe40003f45320 */
[----:B------:R-:W-:Y:S02]  /*5f80*/  PLOP3.LUT P0, PT, PT, PT, PT, 0x8, 0x80 ;  /* 0x000000000080781c */ /* 0x000fe40003f0e170 */
[----:B------:R-:W-:Y:S02]  /*5f90*/  ISETP.NE.AND.EX P1, PT, RZ, UR39, PT, P1 ;  /* 0x00000027ff007c0c */ /* 0x000fe4000bf25310 */
[----:B------:R-:W-:Y:S07]  /*5fa0*/  @!P4 PLOP3.LUT P0, PT, P3, PT, PT, 0x80, 0x8 ;  /* 0x000000000008c81c */ /* 0x000fee0001f0f070 */
[----:B------:R-:W-:Y:S06]  /*5fb0*/  @!P2 BRA `(.L_x_106) ;  /* 0x000000000020a947 */ /* 0x000fec0003800000 */
[----:B------:R-:W-:Y:S04]  /*5fc0*/  ISETP.NE.U32.AND P2, PT, R52, RZ, PT ;  /* 0x000000ff3400720c */ /* 0x000fe80003f45070 */
[----:B------:R-:W-:Y:S11]  /*5fd0*/  ISETP.NE.AND.EX P2, PT, R53, RZ, PT, P2 ;  /* 0x000000ff3500720c */ /* 0x000ff60003f45320 */
[----:B------:R-:W-:Y:S02]  /*5fe0*/  @!UPT UIADD3 URZ, UPT, UPT, URZ, URZ, URZ ;  /* 0x000000fffffff290 */ /* 0x000fe4000fffe0ff */
[----:B------:R-:W1:Y:S01]  /*5ff0*/  @P2 LDC.64 R2, c[0x0][0x8a8] ;  /* 0x00022a00ff022b82 */ /* 0x000e620000000a00 */
[----:B------:R-:W-:Y:S04]  /*6000*/  @P2 IMAD R0, R54, UR36, RZ ;  /* 0x0000002436002c24 */ /* 0x000fe8000f8e02ff */
[----:B-1----:R-:W-:Y:S05]  /*6010*/  @P2 IMAD.WIDE R2, R0, 0x4, R2 ;  /* 0x0000000400022825 */ /* 0x002fea00078e0202 */
[----:B-----5:R1:W5:Y:S02]  /*6020*/  @P2 LDG.E R32, desc[UR46][R2.64] ;  /* 0x0000002e02202981 */ /* 0x020364000c1e1900 */
[----:B-1----:R-:W3:Y:S02]  /*6030*/  @!P2 LDC R32, c[0x0][0x8a0] ;  /* 0x00022800ff20ab82 */ /* 0x002ee40000000800 */
.L_x_106:
[----:B--2--5:R-:W-:Y:S01]  /*6040*/  FSETP.NEU.AND P2, PT, R35, RZ, PT ;  /* 0x000000ff2300720b */ /* 0x024fe20003f4d000 */
[----:B------:R-:W-:Y:S01]  /*6050*/  IMAD.SHL.U32 R81, R68, 0x2, RZ ;  /* 0x0000000244517824 */ /* 0x000fe200078e00ff */
[----:B------:R-:W-:Y:S01]  /*6060*/  SEL R5, RZ, 0xffffffff, P1 ;  /* 0xffffffffff057807 */ /* 0x000fe20000800000 */
[----:B------:R-:W-:Y:S01]  /*6070*/  BSSY B1, `(.L_x_107) ;  /* 0x0000033000017945 */ /* 0x000fe20003800000 */
[----:B------:R-:W-:Y:S01]  /*6080*/  @!P4 LOP3.LUT P1, RZ, R63, 0xff, RZ, 0xc0, !PT ;  /* 0x000000ff3fffc812 */ /* 0x000fe2000782c0ff */
[----:B------:R-:W-:Y:S01]  /*6090*/  IMAD.MOV.U32 R39, RZ, RZ, 0x1 ;  /* 0x00000001ff277424 */ /* 0x000fe200078e00ff */
[----:B------:R-:W-:Y:S01]  /*60a0*/  @!P4 SEL R0, RZ, 0xffffffff, P2 ;  /* 0xffffffffff00c807 */ /* 0x000fe20001000000 */
[C---:B------:R-:W-:Y:S01]  /*60b0*/  IMAD R34, R30.reuse, 0x40, R33 ;  /* 0x000000401e227824 */ /* 0x040fe200078e0221 */
[----:B------:R-:W-:Y:S01]  /*60c0*/  LOP3.LUT R75, R75, 0x1, RZ, 0x3c, !PT ;  /* 0x000000014b4b7812 */ /* 0x000fe200078e3cff */
[----:B------:R-:W-:Y:S01]  /*60d0*/  IMAD.MOV.U32 R38, RZ, RZ, RZ ;  /* 0x000000ffff267224 */ /* 0x000fe200078e00ff */
[----:B------:R-:W-:Y:S02]  /*60e0*/  @P0 SEL R0, R5, R0, !P1 ;  /* 0x0000000005000207 */ /* 0x000fe40004800000 */
[----:B------:R-:W-:Y:S02]  /*60f0*/  CS2R R50, SRZ ;  /* 0x0000000000327805 */ /* 0x000fe4000001ff00 */
[----:B------:R-:W-:Y:S02]  /*6100*/  LEA R78, R30, UR44, 0x3 ;  /* 0x0000002c1e4e7c11 */ /* 0x000fe4000f8e18ff */
[----:B------:R-:W-:Y:S02]  /*6110*/  CS2R R48, SRZ ;  /* 0x0000000000307805 */ /* 0x000fe4000001ff00 */
[----:B------:R-:W-:Y:S02]  /*6120*/  @!P4 LOP3.LUT R0, R0, 0x1, RZ, 0xc0, !PT ;  /* 0x000000010000c812 */ /* 0x000fe400078ec0ff */
[----:B------:R-:W-:Y:S02]  /*6130*/  CS2R R42, SRZ ;  /* 0x00000000002a7805 */ /* 0x000fe4000001ff00 */
[----:B------:R-:W-:Y:S02]  /*6140*/  SHF.L.U32 R3, R74, 0x1f, RZ ;  /* 0x0000001f4a037819 */ /* 0x000fe400000006ff */
[----:B------:R-:W-:Y:S02]  /*6150*/  CS2R R40, SRZ ;  /* 0x0000000000287805 */ /* 0x000fe4000001ff00 */
[----:B------:R-:W-:Y:S01]  /*6160*/  ISETP.NE.U32.OR P6, PT, R0, 0x1, P4 ;  /* 0x000000010000780c */ /* 0x000fe200027c5470 */
[----:B------:R-:W-:Y:S01]  /*6170*/  VIADD R86, R81, UR44 ;  /* 0x0000002c51567c36 */ /* 0x000fe20008000000 */
[----:B------:R-:W-:Y:S02]  /*6180*/  SEL R0, RZ, 0xffffffff, P2 ;  /* 0xffffffffff007807 */ /* 0x000fe40001000000 */
[----:B------:R-:W-:Y:S02]  /*6190*/  LOP3.LUT P2, R79, R63, 0xff, RZ, 0xc0, !PT ;  /* 0x000000ff3f4f7812 */ /* 0x000fe4000784c0ff */
[----:B------:R-:W-:Y:S02]  /*61a0*/  P2R R82, PR, RZ, 0x40 ;  /* 0x00000040ff527803 */ /* 0x000fe40000000000 */
[----:B------:R-:W-:Y:S04]  /*61b0*/  @P3 SEL R0, R5, R0, !P2 ;  /* 0x0000000005003207 */ /* 0x000fe80005000000 */
[----:B------:R-:W-:Y:S02]  /*61c0*/  LOP3.LUT R0, R0, 0x1, RZ, 0xc0, !PT ;  /* 0x0000000100007812 */ /* 0x000fe400078ec0ff */
[----:B------:R-:W-:Y:S02]  /*61d0*/  @P6 SHF.L.U32 R2, R75, 0x1f, RZ ;  /* 0x0000001f4b026819 */ /* 0x000fe400000006ff */
[----:B------:R-:W-:Y:S02]  /*61e0*/  ISETP.NE.U32.AND P5, PT, R0, 0x1, PT ;  /* 0x000000010000780c */ /* 0x000fe40003fa5070 */
[----:B------:R-:W1:Y:S02]  /*61f0*/  @P6 SYNCS.PHASECHK.TRANS64.TRYWAIT P1, [UR44+0x30], R2 ;  /* 0x00003002ff0065a7 */ /* 0x000e64000802112c */
[----:B------:R-:W-:Y:S01]  /*6200*/  P2R R84, PR, RZ, 0x20 ;  /* 0x00000020ff547803 */ /* 0x000fe20000000000 */
[----:B------:R2:W4:Y:S01]  /*6210*/  SYNCS.PHASECHK.TRANS64.TRYWAIT P0, [R78+URZ+0xa0], R3 ;  /* 0x0000a0034e0075a7 */ /* 0x00052200080011ff */
[----:B-1----:R-:W-:Y:S01]  /*6220*/  @P6 SEL R39, RZ, 0x1, !P1 ;  /* 0x00000001ff276807 */ /* 0x002fe20004800000 */
[----:B--2---:R-:W-:Y:S06]  /*6230*/  @!P6 BRA `(.L_x_108) ;  /* 0x000000000058e947 */ /* 0x004fec0003800000 */
[C---:B------:R-:W-:Y:S01]  /*6240*/  VIADD R0, R86.reuse, 0x200 ;  /* 0x0000020056007836 */ /* 0x040fe20000000000 */
[----:B------:R-:W-:Y:S01]  /*6250*/  LOP3.LUT P6, RZ, R69, 0x40, RZ, 0xc0, !PT ;  /* 0x0000004045ff7812 */ /* 0x000fe200078cc0ff */
[----:B------:R-:W-:Y:S01]  /*6260*/  BSSY B0, `(.L_x_109) ;  /* 0x000000e000007945 */ /* 0x000fe20003800000 */
[----:B------:R-:W-:Y:S01]  /*6270*/  ISETP.NE.AND P2, PT, R39, RZ, PT ;  /* 0x000000ff2700720c */ /* 0x000fe20003f45270 */
[----:B------:R-:W-:Y:S01]  /*6280*/  @P5 VIADD R2, R86, 0x210 ;  /* 0x0000021056025836 */ /* 0x000fe20000000000 */
[----:B------:R-:W-:Y:S01]  /*6290*/  PLOP3.LUT P1, PT, PT, PT, PT, 0x8, 0x80 ;  /* 0x000000000080781c */ /* 0x000fe20003f2e170 */
[----:B------:R-:W-:Y:S01]  /*62a0*/  IMAD.MOV.U32 R51, RZ, RZ, RZ ;  /* 0x000000ffff337224 */ /* 0x000fe200078e00ff */
[----:B------:R-:W-:Y:S02]  /*62b0*/  @P5 PLOP3.LUT P1, PT, P6, PT, PT, 0x80, 0x8 ;  /* 0x000000000008581c */ /* 0x000fe4000372f070 */
[----:B------:R-:W-:Y:S02]  /*62c0*/  CS2R R48, SRZ ;  /* 0x0000000000307805 */ /* 0x000fe4000001ff00 */
[----:B------:R-:W-:Y:S02]  /*62d0*/  CS2R R42, SRZ ;  /* 0x00000000002a7805 */ /* 0x000fe4000001ff00 */
[----:B------:R-:W-:Y:S07]  /*62e0*/  CS2R R40, SRZ ;  /* 0x0000000000287805 */ /* 0x000fee000001ff00 */
[----:B------:R-:W-:Y:S01]  /*62f0*/  @P1 VIADD R2, R0, 0xfffffff0 ;  /* 0xfffffff000021836 */ /* 0x000fe20000000000 */
[----:B------:R-:W-:Y:S06]  /*6300*/  @P2 BRA `(.L_x_110) ;  /* 0x00000000000c2947 */ /* 0x000fec0003800000 */
[----:B------:R-:W-:Y:S04]  /*6310*/  SHF.L.U32 R5, R75, 0x1f, RZ ;  /* 0x0000001f4b057819 */ /* 0x000fe800000006ff */
[----:B------:R-:W1:Y:S02]  /*6320*/  SYNCS.PHASECHK.TRANS64.TRYWAIT P1, [UR44+0x30], R5 ;  /* 0x00003005ff0075a7 */ /* 0x000e64000802112c */
[----:B-1----:R-:W-:Y:S05]  /*6330*/  @!P1 BRA `(.L_x_111) ;  /* 0x0000003000249947 */ /* 0x002fea0003800000 */
.L_x_110:
[----:B------:R-:W-:Y:S05]  /*6340*/  BSYNC B0 ;  /* 0x0000000000007941 */ /* 0x000fea0003800000 */
.L_x_109:
[----:B------:R-:W-:Y:S01]  /*6350*/  ISETP.NE.AND P1, PT, R84, RZ, PT ;  /* 0x000000ff5400720c */ /* 0x000fe20003f25270 */
[----:B------:R-:W-:Y:S11]  /*6360*/  HFMA2 R38, -RZ, RZ, 0, 5.9604644775390625e-08 ;  /* 0x00000001ff267431 */ /* 0x000ff600000001ff */
[----:B------:R-:W-:Y:S01]  /*6370*/  @!UPT UIADD3 URZ, UPT, UPT, URZ, URZ, URZ ;  /* 0x000000fffffff290 */ /* 0x000fe2000fffe0ff */
[----:B------:R2:W1:Y:S04]  /*6380*/  @P1 LDS.128 R48, [R2] ;  /* 0x0000000002301984 */ /* 0x0004680000000c00 */
[----:B------:R2:W1:Y:S02]  /*6390*/  @P1 LDS.128 R40, [R81+UR44+0x200] ;  /* 0x0002002c51281984 */ /* 0x0004640008000c00 */
.L_x_108:
[----:B------:R-:W-:Y:S05]  /*63a0*/  BSYNC B1 ;  /* 0x0000000000017941 */ /* 0x000fea0003800000 */
.L_x_107:
[----:B-1----:R-:W-:Y:S04]  /*63b0*/  SHF.R.U32.HI R5, RZ, 0x15, R34 ;  /* 0x00000015ff057819 */ /* 0x002fe80000011622 */
[----:B------:R-:W-:Y:S01]  /*63c0*/  LOP3.LUT P1, RZ, R5, 0x3, R70, 0x48, !PT ;  /* 0x0000000305ff7812 */ /* 0x000fe20007824846 */
[----:B------:R-:W-:Y:S01]  /*63d0*/  @!UPT UIADD3 URZ, UPT, UPT, URZ, URZ, URZ ;  /* 0x000000fffffff290 */ /* 0x000fe2000fffe0ff */
[----:B----4-:R-:W-:Y:S11]  /*63e0*/  @P0 BRA `(.L_x_112) ;  /* 0x0000000000080947 */ /* 0x010ff60003800000 */
[----:B------:R-:W1:Y:S02]  /*63f0*/  SYNCS.PHASECHK.TRANS64.TRYWAIT P0, [R78+URZ+0xa0], R3 ;  /* 0x0000a0034e0075a7 */ /* 0x000e6400080011ff */
[----:B-1----:R-:W-:Y:S05]  /*6400*/  @!P0 BRA `(.L_x_113) ;  /* 0x0000003000088947 */ /* 0x002fea0003800000 */
.L_x_112:
[----:B------:R-:W-:Y:S05]  /*6410*/  @!P1 BRA `(.L_x_114) ;  /* 0x0000000000409947 */ /* 0x000fea0003800000 */
[----:B------:R-:W4:Y:S01]  /*6420*/  LDCU.64 UR8, c[0x4][0x70] ;  /* 0x01000e00ff0877ac */ /* 0x000f220008000a00 */
[----:B-1----:R-:W-:Y:S01]  /*6430*/  MOV R3, 0x0 ;  /* 0x0000000000037802 */ /* 0x002fe20000000f00 */
[----:B------:R-:W-:Y:S02]  /*6440*/  HFMA2 R12, -RZ, RZ, 0, 5.9604644775390625e-08 ;  /* 0x00000001ff0c7431 */ /* 0x000fe400000001ff */
[----:B------:R-:W-:Y:S02]  /*6450*/  IMAD.MOV.U32 R8, RZ, RZ, 0x192 ;  /* 0x00000192ff087424 */ /* 0x000fe400078e00ff */
[----:B------:R-:W-:Y:S01]  /*6460*/  IMAD.MOV.U32 R13, RZ, RZ, RZ ;  /* 0x000000ffff0d7224 */ /* 0x000fe200078e00ff */
[----:B------:R-:W1:Y:S01]  /*6470*/  LDCU.64 UR6, c[0x4][0x78] ;  /* 0x01000f00ff0677ac */ /* 0x000e620008000a00 */
[----:B--2---:R-:W2:Y:S01]  /*6480*/  LDC.64 R2, c[0x4][R3] ;  /* 0x0100000003027b82 */ /* 0x004ea20000000a00 */
[----:B------:R-:W5:Y:S01]  /*6490*/  LDCU.64 UR4, c[0x4][0x10] ;  /* 0x01000200ff0477ac */ /* 0x000f620008000a00 */
[----:B----4-:R-:W-:Y:S01]  /*64a0*/  MOV R5, UR9 ;  /* 0x0000000900057c02 */ /* 0x010fe20008000f00 */
[----:B------:R-:W-:Y:S01]  /*64b0*/  IMAD.U32 R4, RZ, RZ, UR8 ;  /* 0x00000008ff047e24 */ /* 0x000fe2000f8e00ff */
[----:B-1----:R-:W-:Y:S01]  /*64c0*/  MOV R7, UR7 ;  /* 0x0000000700077c02 */ /* 0x002fe20008000f00 */
[----:B------:R-:W-:Y:S01]  /*64d0*/  IMAD.U32 R6, RZ, RZ, UR6 ;  /* 0x00000006ff067e24 */ /* 0x000fe2000f8e00ff */
[----:B-----5:R-:W-:Y:S01]  /*64e0*/  MOV R11, UR5 ;  /* 0x00000005000b7c02 */ /* 0x020fe20008000f00 */
[----:B------:R-:W-:Y:S02]  /*64f0*/  IMAD.U32 R10, RZ, RZ, UR4 ;  /* 0x00000004ff0a7e24 */ /* 0x000fe4000f8e00ff */
[----:B------:R-:W-:Y:S07]  /*6500*/  LEPC R20, `(.L_x_114) ;  /* 0x000000001014794e */ /* 0x000fee0000000000 */
[----:B--23--:R-:W-:Y:S05]  /*6510*/  CALL.ABS.NOINC R2 ;  /* 0x0000000002007343 */ /* 0x00cfea0003c00000 */
.L_x_114:
[----:B------:R-:W-:Y:S05]  /*6520*/  WARPSYNC.ALL ;  /* 0x0000000000007948 */ /* 0x000fea0003800000 */
[----:B------:R-:W-:Y:S01]  /*6530*/  R2UR UR4, R34 ;  /* 0x00000000220472ca */ /* 0x000fe200000e0000 */
[--C-:B------:R-:W-:Y:S01]  /*6540*/  HADD2.F32 R20, -RZ, R40.reuse.H0_H0 ;  /* 0x20000028ff147230 */ /* 0x100fe20000004100 */
[----:B------:R-:W-:Y:S01]  /*6550*/  MOV R85, 0x10 ;  /* 0x0000001000557802 */ /* 0x000fe20000000f00 */
[----:B------:R-:W-:Y:S01]  /*6560*/  HADD2.F32 R21, -RZ, R40.H1_H1 ;  /* 0x30000028ff157230 */ /* 0x000fe20000004100 */
[----:B------:R-:W-:Y:S01]  /*6570*/  LOP3.LUT P6, RZ, R69, 0x40, RZ, 0xc0, !PT ;  /* 0x0000004045ff7812 */ /* 0x000fe200078cc0ff */
[----:B------:R-:W-:Y:S01]  /*6580*/  HADD2.F32 R36, -RZ, R41.H1_H1 ;  /* 0x30000029ff247230 */ /* 0x000fe20000004100 */
[----:B------:R-:W-:Y:S01]  /*6590*/  ISETP.NE.AND P0, PT, R76, RZ, PT ;  /* 0x000000ff4c00720c */ /* 0x000fe20003f05270 */
[----:B------:R-:W-:Y:S01]  /*65a0*/  HADD2.F32 R37, -RZ, R43.H0_H0 ;  /* 0x2000002bff257230 */ /* 0x000fe20000004100 */
[----:B------:R-:W-:Y:S01]  /*65b0*/  SEL R85, R85, 0xfffffff0, !P6 ;  /* 0xfffffff055557807 */ /* 0x000fe20007000000 */
[----:B------:R-:W-:Y:S03]  /*65c0*/  BSSY.RECONVERGENT B0, `(.L_x_115) ;  /* 0x000004f000007945 */ /* 0x000fe60003800200 */
[----:B------:R-:W-:Y:S01]  /*65d0*/  IADD3 R83, PT, PT, R86, R85, RZ ;  /* 0x0000005556537210 */ /* 0x000fe20007ffe0ff */
[----:B------:R-:W3:Y:S02]  /*65e0*/  LDTM.x16 R4, tmem[UR4] ;  /* 0x00000004000479ee */ /* 0x000ee40008240000 */
[C---:B---3--:R-:W-:Y:S01]  /*65f0*/  FMUL R0, R32.reuse, R4 ;  /* 0x0000000420007220 */ /* 0x048fe20000400000 */
[C---:B--2---:R-:W-:Y:S01]  /*6600*/  FMUL R2, R32.reuse, R5 ;  /* 0x0000000520027220 */ /* 0x044fe20000400000 */
[C---:B-1----:R-:W-:Y:S01]  /*6610*/  FMUL R3, R32.reuse, R6 ;  /* 0x0000000620037220 */ /* 0x042fe20000400000 */
[C---:B------:R-:W-:Y:S01]  /*6620*/  FMUL R7, R32.reuse, R7 ;  /* 0x0000000720077220 */ /* 0x040fe20000400000 */
[C---:B------:R-:W-:Y:S01]  /*6630*/  FFMA R0, R35.reuse, R20, R0 ;  /* 0x0000001423007223 */ /* 0x040fe20000000000 */
[----:B------:R-:W-:Y:S02]  /*6640*/  HADD2.F32 R20, -RZ, R41.H0_H0 ;  /* 0x20000029ff147230 */ /* 0x000fe40000004100 */
[C---:B------:R-:W-:Y:S01]  /*6650*/  FFMA R2, R35.reuse, R21, R2 ;  /* 0x0000001523027223 */ /* 0x040fe20000000002 */
[--C-:B------:R-:W-:Y:S02]  /*6660*/  HADD2.F32 R21, -RZ, R42.reuse.H0_H0 ;  /* 0x2000002aff157230 */ /* 0x100fe40000004100 */
[C---:B------:R-:W-:Y:S01]  /*6670*/  FMUL R4, R32.reuse, R8 ;  /* 0x0000000820047220 */ /* 0x040fe20000400000 */
[C---:B------:R-:W-:Y:S01]  /*6680*/  FMUL R5, R32.reuse, R9 ;  /* 0x0000000920057220 */ /* 0x040fe20000400000 */
[C---:B------:R-:W-:Y:S01]  /*6690*/  FFMA R3, R35.reuse, R20, R3 ;  /* 0x0000001423037223 */ /* 0x040fe20000000003 */
[----:B------:R-:W-:Y:S02]  /*66a0*/  HADD2.F32 R20, -RZ, R42.H1_H1 ;  /* 0x3000002aff147230 */ /* 0x000fe40000004100 */
[C---:B------:R-:W-:Y:S01]  /*66b0*/  FFMA R7, R35.reuse, R36, R7 ;  /* 0x0000002423077223 */ /* 0x040fe20000000007 */
[C---:B------:R-:W-:Y:S01]  /*66c0*/  FMUL R6, R32.reuse, R10 ;  /* 0x0000000a20067220 */ /* 0x040fe20000400000 */
[----:B------:R-:W-:Y:S02]  /*66d0*/  HADD2.F32 R36, -RZ, R43.H1_H1 ;  /* 0x3000002bff247230 */ /* 0x000fe40000004100 */
[C---:B------:R-:W-:Y:S01]  /*66e0*/  FMUL R11, R32.reuse, R11 ;  /* 0x0000000b200b7220 */ /* 0x040fe20000400000 */
[C---:B------:R-:W-:Y:S01]  /*66f0*/  FFMA R4, R35.reuse, R21, R4 ;  /* 0x0000001523047223 */ /* 0x040fe20000000004 */
[C---:B------:R-:W-:Y:S01]  /*6700*/  FFMA R5, R35.reuse, R20, R5 ;  /* 0x0000001423057223 */ /* 0x040fe20000000005 */
[C---:B------:R-:W-:Y:S01]  /*6710*/  FFMA R6, R35.reuse, R37, R6 ;  /* 0x0000002523067223 */ /* 0x040fe20000000006 */
[--C-:B------:R-:W-:Y:S02]  /*6720*/  HADD2.F32 R20, -RZ, R48.reuse.H0_H0 ;  /* 0x20000030ff147230 */ /* 0x100fe40000004100 */
[C---:B------:R-:W-:Y:S01]  /*6730*/  FFMA R11, R35.reuse, R36, R11 ;  /* 0x00000024230b7223 */ /* 0x040fe2000000000b */
[C---:B------:R-:W-:Y:S01]  /*6740*/  FMUL R8, R32.reuse, R12 ;  /* 0x0000000c20087220 */ /* 0x040fe20000400000 */
[----:B------:R-:W-:Y:S02]  /*6750*/  HADD2.F32 R36, -RZ, R48.H1_H1 ;  /* 0x30000030ff247230 */ /* 0x000fe40000004100 */
[C---:B------:R-:W-:Y:S01]  /*6760*/  FMUL R9, R32.reuse, R13 ;  /* 0x0000000d20097220 */ /* 0x040fe20000400000 */
[--C-:B------:R-:W-:Y:S02]  /*6770*/  HADD2.F32 R21, -RZ, R49.reuse.H0_H0 ;  /* 0x20000031ff157230 */ /* 0x100fe40000004100 */
[C---:B------:R-:W-:Y:S01]  /*6780*/  FMUL R10, R32.reuse, R14 ;  /* 0x0000000e200a7220 */ /* 0x040fe20000400000 */
[C---:B------:R-:W-:Y:S01]  /*6790*/  FFMA R8, R35.reuse, R20, R8 ;  /* 0x0000001423087223 */ /* 0x040fe20000000008 */
[----:B------:R-:W-:Y:S02]  /*67a0*/  HADD2.F32 R20, -RZ, R49.H1_H1 ;  /* 0x30000031ff147230 */ /* 0x000fe40000004100 */
[C---:B------:R-:W-:Y:S01]  /*67b0*/  FFMA R9, R35.reuse, R36, R9 ;  /* 0x0000002423097223 */ /* 0x040fe20000000009 */
[C---:B------:R-:W-:Y:S01]  /*67c0*/  FMUL R15, R32.reuse, R15 ;  /* 0x0000000f200f7220 */ /* 0x040fe20000400000 */
[C---:B------:R-:W-:Y:S01]  /*67d0*/  FFMA R10, R35.reuse, R21, R10 ;  /* 0x00000015230a7223 */ /* 0x040fe2000000000a */
[--C-:B------:R-:W-:Y:S02]  /*67e0*/  HADD2.F32 R21, -RZ, R50.reuse.H0_H0 ;  /* 0x20000032ff157230 */ /* 0x100fe40000004100 */
[C---:B------:R-:W-:Y:S01]  /*67f0*/  FMUL R12, R32.reuse, R16 ;  /* 0x00000010200c7220 */ /* 0x040fe20000400000 */
[----:B------:R-:W-:Y:S02]  /*6800*/  HADD2.F32 R36, -RZ, R50.H1_H1 ;  /* 0x30000032ff247230 */ /* 0x000fe40000004100 */
[C---:B------:R-:W-:Y:S01]  /*6810*/  FFMA R15, R35.reuse, R20, R15 ;  /* 0x00000014230f7223 */ /* 0x040fe2000000000f */
[C---:B------:R-:W-:Y:S01]  /*6820*/  FMUL R13, R32.reuse, R17 ;  /* 0x00000011200d7220 */ /* 0x040fe20000400000 */
[--C-:B------:R-:W-:Y:S02]  /*6830*/  HADD2.F32 R37, -RZ, R51.reuse.H0_H0 ;  /* 0x20000033ff257230 */ /* 0x100fe40000004100 */
[C---:B------:R-:W-:Y:S01]  /*6840*/  FMUL R14, R32.reuse, R18 ;  /* 0x00000012200e7220 */ /* 0x040fe20000400000 */
[----:B------:R-:W-:Y:S02]  /*6850*/  HADD2.F32 R20, -RZ, R51.H1_H1 ;  /* 0x30000033ff147230 */ /* 0x000fe40000004100 */
[----:B------:R-:W-:Y:S01]  /*6860*/  FMUL R19, R32, R19 ;  /* 0x0000001320137220 */ /* 0x000fe20000400000 */
[----:B------:R-:W-:Y:S01]  /*6870*/  F2FP.F16.F32.PACK_AB R44, R2, R0 ;  /* 0x00000000022c723e */ /* 0x000fe200000000ff */
[----:B------:R-:W-:Y:S01]  /*6880*/  FFMA R12, R35, R21, R12 ;  /* 0x00000015230c7223 */ /* 0x000fe2000000000c */
[----:B------:R-:W-:Y:S01]  /*6890*/  F2FP.F16.F32.PACK_AB R45, R7, R3 ;  /* 0x00000003072d723e */ /* 0x000fe200000000ff */
[----:B------:R-:W-:Y:S01]  /*68a0*/  FFMA R13, R35, R36, R13 ;  /* 0x00000024230d7223 */ /* 0x000fe2000000000d */
[----:B------:R-:W-:Y:S01]  /*68b0*/  F2FP.F16.F32.PACK_AB R46, R5, R4 ;  /* 0x00000004052e723e */ /* 0x000fe200000000ff */
[----:B------:R-:W-:Y:S01]  /*68c0*/  FFMA R14, R35, R37, R14 ;  /* 0x00000025230e7223 */ /* 0x000fe2000000000e */
[----:B------:R-:W-:Y:S01]  /*68d0*/  F2FP.F16.F32.PACK_AB R47, R11, R6 ;  /* 0x000000060b2f723e */ /* 0x000fe200000000ff */
[----:B------:R-:W-:Y:S01]  /*68e0*/  FFMA R19, R35, R20, R19 ;  /* 0x0000001423137223 */ /* 0x000fe20000000013 */
[----:B------:R-:W-:Y:S02]  /*68f0*/  F2FP.F16.F32.PACK_AB R88, R9, R8 ;  /* 0x000000080958723e */ /* 0x000fe400000000ff */
[----:B------:R-:W-:Y:S01]  /*6900*/  F2FP.F16.F32.PACK_AB R89, R15, R10 ;  /* 0x0000000a0f59723e */ /* 0x000fe200000000ff */
[----:B------:R1:W-:Y:S01]  /*6910*/  STS.128 [R81+UR44+0x200], R44 ;  /* 0x0002002c51007988 */ /* 0x0003e20008000c2c */
[----:B------:R-:W-:Y:S02]  /*6920*/  F2FP.F16.F32.PACK_AB R90, R13, R12 ;  /* 0x0000000c0d5a723e */ /* 0x000fe400000000ff */
[----:B------:R-:W-:Y:S05]  /*6930*/  F2FP.F16.F32.PACK_AB R91, R19, R14 ;  /* 0x0000000e135b723e */ /* 0x000fea00000000ff */
[----:B------:R1:W-:Y:S01]  /*6940*/  STS.128 [R83+0x200], R88 ;  /* 0x0002005853007388 */ /* 0x0003e20000000c00 */
[----:B------:R-:W-:Y:S01]  /*6950*/  @!PT LDS RZ, [RZ] ;  /* 0x00000000fffff984 */ /* 0x000fe20000000800 */
[----:B------:R-:W-:Y:S01]  /*6960*/  @!PT LDS RZ, [RZ] ;  /* 0x00000000fffff984 */ /* 0x000fe20000000800 */
[----:B------:R-:W-:Y:S01]  /*6970*/  @!PT LDS RZ, [RZ] ;  /* 0x00000000fffff984 */ /* 0x000fe20000000800 */
[----:B------:R-:W-:Y:S01]  /*6980*/  @!PT LDS RZ, [RZ] ;  /* 0x00000000fffff984 */ /* 0x000fe20000000800 */
[----:B------:R2:W-:Y:S07]  /*6990*/  MEMBAR.ALL.CTA ;  /* 0x0000000000007992 */ /* 0x0005ee0000008000 */
[----:B--2---:R-:W2:Y:S02]  /*69a0*/  FENCE.VIEW.ASYNC.S ;  /* 0x00000000000073c6 */ /* 0x004ea40000000000 */
[----:B--2---:R-:W-:Y:S06]  /*69b0*/  BAR.SYNC.DEFER_BLOCKING 0x1, 0x80 ;  /* 0x0042000000007b1d */ /* 0x004fec0000010000 */
[----:B------:R-:W-:Y:S05]  /*69c0*/  @P0 BRA `(.L_x_116) ;  /* 0x0000000000380947 */ /* 0x000fea0003800000 */
[----:B------:R-:W-:Y:S02]  /*69d0*/  UIADD3 UR4, UPT, UPT, UR44, 0x200, URZ ;  /* 0x000002002c047890 */ /* 0x000fe4000fffe0ff */
[----:B------:R-:W-:Y:S01]  /*69e0*/  UIADD3 UR8, UP0, UPT, UR50, 0x680, URZ ;  /* 0x0000068032087890 */ /* 0x000fe2000ff1e0ff */
[----:B------:R-:W-:Y:S01]  /*69f0*/  UMOV UR43, UR36 ;  /* 0x00000024002b7c82 */ /* 0x000fe20008000000 */
[----:B------:R-:W-:Y:S02]  /*6a00*/  UIADD3 UR5, UPT, UPT, UR41, 0x40, URZ ;  /* 0x0000004029057890 */ /* 0x000fe4000fffe0ff */
[----:B------:R-:W-:Y:S01]  /*6a10*/  MOV R71, UR4 ;  /* 0x0000000400477c02 */ /* 0x000fe20008000f00 */
[----:B------:R-:W-:Y:S02]  /*6a20*/  UIADD3.X UR9, UPT, UPT, URZ, UR51, URZ, UP0, !UPT ;  /* 0x00000033ff097290 */ /* 0x000fe400087fe4ff */
[----:B------:R-:W-:Y:S01]  /*6a30*/  UIADD3 UR4, UPT, UPT, UR44, 0xa00, URZ ;  /* 0x00000a002c047890 */ /* 0x000fe2000fffe0ff */
[----:B------:R-:W-:Y:S01]  /*6a40*/  R2UR UR40, R71 ;  /* 0x00000000472872ca */ /* 0x000fe200000e0000 */
[----:B------:R-:W-:Y:S01]  /*6a50*/  UMOV UR6, UR42 ;  /* 0x0000002a00067c82 */ /* 0x000fe20008000000 */
[----:B------:R-:W-:Y:S11]  /*6a60*/  UMOV UR7, UR36 ;  /* 0x0000002400077c82 */ /* 0x000ff60008000000 */
[----:B------:R2:W-:Y:S01]  /*6a70*/  UTMASTG.3D [UR40], [UR8] ;  /* 0x00000028080073b5 */ /* 0x0005e20008010000 */
[----:B------:R2:W-:Y:S01]  /*6a80*/  UTMASTG.3D [UR4], [UR8] ;  /* 0x00000004080073b5 */ /* 0x0005e20008010000 */
[----:B------:R0:W-:Y:S01]  /*6a90*/  UTMACMDFLUSH ;  /* 0x00000000000079b7 */ /* 0x0001e20000000000 */
[----:B--2---:R-:W-:Y:S04]  /*6aa0*/  DEPBAR.LE SB0, 0x1 ;  /* 0x000080400000791a */ /* 0x004fe80000000000 */
.L_x_116:
[----:B------:R-:W-:Y:S05]  /*6ab0*/  BSYNC.RECONVERGENT B0 ;  /* 0x0000000000007941 */ /* 0x000fea0003800200 */
.L_x_115:
[----:B------:R-:W-:Y:S01]  /*6ac0*/  BAR.SYNC.DEFER_BLOCKING 0x1, 0x80 ;  /* 0x0042000000007b1d */ /* 0x000fe20000010000 */
[----:B------:R-:W-:Y:S01]  /*6ad0*/  ISETP.NE.AND P1, PT, R82, RZ, PT ;  /* 0x000000ff5200720c */ /* 0x000fe20003f25270 */
[----:B------:R-:W-:Y:S01]  /*6ae0*/  UISETP.NE.AND UP0, UPT, UR45, URZ, UPT ;  /* 0x000000ff2d00728c */ /* 0x000fe2000bf05270 */
[----:B------:R-:W-:Y:S11]  /*6af0*/  LEA R3, R38, UR44, 0x3 ;  /* 0x0000002c26037c11 */ /* 0x000ff6000f8e18ff */
[----:B------:R-:W-:Y:S01]  /*6b00*/  @P1 SHF.L.U32 R2, R75, 0x1f, RZ ;  /* 0x0000001f4b021819 */ /* 0x000fe200000006ff */
[----:B------:R-:W-:Y:S06]  /*6b10*/  BRA.U !UP0, `(.L_x_117) ;  /* 0x0000000108247547 */ /* 0x000fec000b800000 */
[----:B------:R-:W-:Y:S01]  /*6b20*/  IMAD.U32 R5, RZ, RZ, UR48 ;  /* 0x00000030ff057e24 */ /* 0x000fe2000f8e00ff */
[----:B------:R-:W-:Y:S01]  /*6b30*/  MOV R0, UR37 ;  /* 0x0000002500007c02 */ /* 0x000fe20008000f00 */
[----:B------:R-:W-:Y:S03]  /*6b40*/  UIADD3 UR48, UPT, UPT, UR48, 0x1, URZ ;  /* 0x0000000130307890 */ /* 0x000fe6000fffe0ff */
[----:B------:R-:W-:Y:S01]  /*6b50*/  @P1 LEA R5, R5, UR44, 0x3 ;  /* 0x0000002c05051c11 */ /* 0x000fe2000f8e18ff */
[----:B------:R-:W-:Y:S04]  /*6b60*/  UISETP.NE.AND UP0, UPT, UR48, 0x4, UPT ;  /* 0x000000043000788c */ /* 0x000fe8000bf05270 */
[----:B------:R-:W-:Y:S01]  /*6b70*/  @P1 VIADD R5, R5, 0x50 ;  /* 0x0000005005051836 */ /* 0x000fe20000000000 */
[----:B------:R-:W-:Y:S04]  /*6b80*/  USEL UR48, UR48, URZ, UP0 ;  /* 0x000000ff30307287 */ /* 0x000fe80008000000 */
[----:B------:R-:W-:Y:S04]  /*6b90*/  @P1 PRMT R0, R0, 0x654, R5 ;  /* 0x0000065400001816 */ /* 0x000fe80000000005 */
[----:B------:R2:W-:Y:S04]  /*6ba0*/  @P1 SYNCS.ARRIVE.TRANS64.RED.A1T0 RZ, [R0+URZ], RZ ;  /* 0x000000ff00ff19a7 */ /* 0x0005e800081004ff */
.L_x_117:
[----:B------:R-:W3:Y:S01]  /*6bb0*/  @P1 SYNCS.PHASECHK.TRANS64.TRYWAIT P0, [R3+URZ+0x30], R2 ;  /* 0x00003002030015a7 */ /* 0x000ee200080011ff */
[----:B------:R-:W-:Y:S01]  /*6bc0*/  BSSY B1, `(.L_x_118) ;  /* 0x0000012000017945 */ /* 0x000fe20003800000 */
[----:B---3--:R-:W-:Y:S03]  /*6bd0*/  @P1 SEL R39, RZ, 0x1, !P0 ;  /* 0x00000001ff271807 */ /* 0x008fe60004000000 */
[----:B------:R-:W-:Y:S05]  /*6be0*/  @!P1 BRA `(.L_x_119) ;  /* 0x00000000003c9947 */ /* 0x000fea0003800000 */
[----:B------:R-:W-:Y:S01]  /*6bf0*/  ISETP.NE.AND P1, PT, R84, RZ, PT ;  /* 0x000000ff5400720c */ /* 0x000fe20003f25270 */
[----:B------:R-:W-:Y:S01]  /*6c00*/  BSSY B0, `(.L_x_120) ;  /* 0x0000009000007945 */ /* 0x000fe20003800000 */
[----:B------:R-:W-:Y:S11]  /*6c10*/  ISETP.NE.AND P0, PT, R39, RZ, PT ;  /* 0x000000ff2700720c */ /* 0x000ff60003f05270 */
[----:B------:R-:W-:Y:S05]  /*6c20*/  @P1 IMAD R4, R38, 0x1000, R81 ;  /* 0x0000100026041824 */ /* 0x000fea00078e0251 */
[----:B------:R-:W-:Y:S05]  /*6c30*/  @P1 IADD3 R2, PT, PT, R4, UR44, RZ ;  /* 0x0000002c04021c10 */ /* 0x000fea000fffe0ff */
[----:B------:R-:W-:Y:S01]  /*6c40*/  @P1 IMAD.IADD R2, R85, 0x1, R2 ;  /* 0x0000000155021824 */ /* 0x000fe200078e0202 */
[----:B------:R-:W-:Y:S06]  /*6c50*/  @P0 BRA `(.L_x_121) ;  /* 0x00000000000c0947 */ /* 0x000fec0003800000 */
[----:B--2---:R-:W-:Y:S04]  /*6c60*/  SHF.L.U32 R0, R75, 0x1f, RZ ;  /* 0x0000001f4b007819 */ /* 0x004fe800000006ff */
[----:B------:R-:W2:Y:S02]  /*6c70*/  SYNCS.PHASECHK.TRANS64.TRYWAIT P0, [R3+URZ+0x30], R0 ;  /* 0x00003000030075a7 */ /* 0x000ea400080011ff */
[----:B--2---:R-:W-:Y:S05]  /*6c80*/  @!P0 BRA `(.L_x_122) ;  /* 0x0000002400fc8947 */ /* 0x004fea0003800000 */
.L_x_121:
[----:B------:R-:W-:Y:S05]  /*6c90*/  BSYNC B0 ;  /* 0x0000000000007941 */ /* 0x000fea0003800000 */
.L_x_120:
[----:B------:R-:W-:Y:S02]  /*6ca0*/  ISETP.NE.AND P0, PT, R84, RZ, PT ;  /* 0x000000ff5400720c */ /* 0x000fe40003f05270 */
[----:B------:R-:W-:Y:S11]  /*6cb0*/  IADD3 R38, PT, PT, R38, 0x1, RZ ;  /* 0x0000000126267810 */ /* 0x000ff60007ffe0ff */
[----:B------:R3:W4:Y:S04]  /*6cc0*/  @P0 LDS.128 R40, [R4+UR44+0x200] ;  /* 0x0002002c04280984 */ /* 0x0007280008000c00 */
[----:B------:R3:W1:Y:S02]  /*6cd0*/  @P0 LDS.128 R48, [R2+0x200] ;  /* 0x0002000002300984 */ /* 0x0006640000000c00 */
.L_x_119:
[----:B------:R-:W-:Y:S05]  /*6ce0*/  BSYNC B1 ;  /* 0x0000000000017941 */ /* 0x000fea0003800000 */
.L_x_118:
[----:B--2---:R-:W-:Y:S05]  /*6cf0*/  VIADD R3, R34, 0x10 ;  /* 0x0000001022037836 */ /* 0x004fea0000000000 */
[----:B------:R-:W-:Y:S04]  /*6d00*/  SHF.R.U32.HI R3, RZ, 0x15, R3 ;  /* 0x00000015ff037819 */ /* 0x000fe80000011603 */
[----:B------:R-:W-:Y:S11]  /*6d10*/  LOP3.LUT P0, RZ, R3, 0x3, R70, 0x48, !PT ;  /* 0x0000000303ff7812 */ /* 0x000ff60007804846 */
[----:B------:R-:W-:Y:S02]  /*6d20*/  @!UPT UIADD3 URZ, UPT, UPT, URZ, URZ, URZ ;  /* 0x000000fffffff290 */ /* 0x000fe4000fffe0ff */
[----:B------:R-:W-:Y:S05]  /*6d30*/  @!P0 BRA `(.L_x_123) ;  /* 0x0000000000408947 */ /* 0x000fea0003800000 */
[----:B------:R-:W2:Y:S01]  /*6d40*/  LDCU.64 UR8, c[0x4][0x70] ;  /* 0x01000e00ff0877ac */ /* 0x000ea20008000a00 */
[----:B------:R-:W-:Y:S01]  /*6d50*/  MOV R3, 0x0 ;  /* 0x0000000000037802 */ /* 0x000fe20000000f00 */
[----:B------:R-:W-:Y:S02]  /*6d60*/  HFMA2 R12, -RZ, RZ, 0, 5.9604644775390625e-08 ;  /* 0x00000001ff0c7431 */ /* 0x000fe400000001ff */
[----:B------:R-:W-:Y:S02]  /*6d70*/  IMAD.MOV.U32 R8, RZ, RZ, 0x192 ;  /* 0x00000192ff087424 */ /* 0x000fe400078e00ff */
[----:B------:R-:W-:Y:S01]  /*6d80*/  IMAD.MOV.U32 R13, RZ, RZ, RZ ;  /* 0x000000ffff0d7224 */ /* 0x000fe200078e00ff */
[----:B------:R-:W5:Y:S01]  /*6d90*/  LDCU.64 UR6, c[0x4][0x78] ;  /* 0x01000f00ff0677ac */ /* 0x000f620008000a00 */
[----:B---3--:R-:W3:Y:S01]  /*6da0*/  LDC.64 R2, c[0x4][R3] ;  /* 0x0100000003027b82 */ /* 0x008ee20000000a00 */
[----:B------:R-:W4:Y:S01]  /*6db0*/  LDCU.64 UR4, c[0x4][0x10] ;  /* 0x01000200ff0477ac */ /* 0x000f220008000a00 */
[----:B--2---:R-:W-:Y:S01]  /*6dc0*/  MOV R5, UR9 ;  /* 0x0000000900057c02 */ /* 0x004fe20008000f00 */
[----:B------:R-:W-:Y:S01]  /*6dd0*/  IMAD.U32 R4, RZ, RZ, UR8 ;  /* 0x00000008ff047e24 */ /* 0x000fe2000f8e00ff */
[----:B-----5:R-:W-:Y:S01]  /*6de0*/  MOV R7, UR7 ;  /* 0x0000000700077c02 */ /* 0x020fe20008000f00 */
[----:B------:R-:W-:Y:S01]  /*6df0*/  IMAD.U32 R6, RZ, RZ, UR6 ;  /* 0x00000006ff067e24 */ /* 0x000fe2000f8e00ff */
[----:B----4-:R-:W-:Y:S01]  /*6e00*/  MOV R11, UR5 ;  /* 0x00000005000b7c02 */ /* 0x010fe20008000f00 */
[----:B------:R-:W-:Y:S02]  /*6e10*/  IMAD.U32 R10, RZ, RZ, UR4 ;  /* 0x00000004ff0a7e24 */ /* 0x000fe4000f8e00ff */
[----:B------:R-:W-:Y:S07]  /*6e20*/  LEPC R20, `(.L_x_123) ;  /* 0x000000001014794e */ /* 0x000fee0000000000 */
[----:B-1-3--:R-:W-:Y:S05]  /*6e30*/  CALL.ABS.NOINC R2 ;  /* 0x0000000002007343 */ /* 0x00afea0003c00000 */
.L_x_123:
[----:B------:R-:W-:Y:S01]  /*6e40*/  ISETP.NE.AND P6, PT, R82, RZ, PT ;  /* 0x000000ff5200720c */ /* 0x000fe20003fc5270 */
[----:B------:R-:W-:Y:S05]  /*6e50*/  WARPSYNC.ALL ;  /* 0x0000000000007948 */ /* 0x000fea0003800000 */
[----:B------:R-:W-:Y:S01]  /*6e60*/  R2UR UR4, R34 ;  /* 0x00000000220472ca */ /* 0x000fe200000e0000 */
[--C-:B----4-:R-:W-:Y:S01]  /*6e70*/  HADD2.F32 R20, -RZ, R40.reuse.H0_H0 ;  /* 0x20000028ff147230 */ /* 0x110fe20000004100 */
[----:B------:R-:W-:Y:S01]  /*6e80*/  ISETP.NE.AND P0, PT, R76, RZ, PT ;  /* 0x000000ff4c00720c */ /* 0x000fe20003f05270 */
[----:B------:R-:W-:Y:S01]  /*6e90*/  HADD2.F32 R21, -RZ, R40.H1_H1 ;  /* 0x30000028ff157230 */ /* 0x000fe20000004100 */
[----:B------:R-:W-:Y:S01]  /*6ea0*/  MOV R86, UR48 ;  /* 0x0000003000567c02 */ /* 0x000fe20008000f00 */
[--C-:B------:R-:W-:Y:S01]  /*6eb0*/  HADD2.F32 R36, -RZ, R41.reuse.H1_H1 ;  /* 0x30000029ff247230 */ /* 0x100fe20000004100 */
[----:B------:R-:W-:Y:S01]  /*6ec0*/  MOV R87, UR37 ;  /* 0x0000002500577c02 */ /* 0x000fe20008000f00 */
[----:B-1----:R-:W-:Y:S01]  /*6ed0*/  HADD2.F32 R37, -RZ, R48.H0_H0 ;  /* 0x20000030ff257230 */ /* 0x002fe20000004100 */
[----:B------:R-:W-:Y:S01]  /*6ee0*/  @P6 LEA R86, R86, UR44, 0x3 ;  /* 0x0000002c56566c11 */ /* 0x000fe2000f8e18ff */
[----:B------:R-:W-:Y:S01]  /*6ef0*/  BSSY.RECONVERGENT B0, `(.L_x_124) ;  /* 0x0000052000007945 */ /* 0x000fe20003800200 */
[----:B------:R-:W-:Y:S02]  /*6f00*/  @P6 SHF.L.U32 R92, R75, 0x1f, RZ ;  /* 0x0000001f4b5c6819 */ /* 0x000fe400000006ff */
[----:B------:R-:W-:Y:S01]  /*6f10*/  @P6 IADD3 R86, PT, PT, R86, 0x50, RZ ;  /* 0x0000005056566810 */ /* 0x000fe20007ffe0ff */
[----:B---3--:R-:W1:Y:S03]  /*6f20*/  LDTM.x16 R4, tmem[UR4+0x10] ;  /* 0x00001004000479ee */ /* 0x008e660008240000 */
[----:B------:R-:W-:Y:S02]  /*6f30*/  @P6 PRMT R86, R87, 0x654, R86 ;  /* 0x0000065457566816 */ /* 0x000fe40000000056 */
[----:B------:R-:W-:Y:S01]  /*6f40*/  LEA R87, R38, UR44, 0x3 ;  /* 0x0000002c26577c11 */ /* 0x000fe2000f8e18ff */
[C---:B-1----:R-:W-:Y:S01]  /*6f50*/  FMUL R0, R32.reuse, R4 ;  /* 0x0000000420007220 */ /* 0x042fe20000400000 */
[C---:B------:R-:W-:Y:S01]  /*6f60*/  FMUL R2, R32.reuse, R5 ;  /* 0x0000000520027220 */ /* 0x040fe20000400000 */
[C---:B------:R-:W-:Y:S01]  /*6f70*/  FMUL R3, R32.reuse, R6 ;  /* 0x0000000620037220 */ /* 0x040fe20000400000 */
[C---:B------:R-:W-:Y:S01]  /*6f80*/  FMUL R7, R32.reuse, R7 ;  /* 0x0000000720077220 */ /* 0x040fe20000400000 */
[C---:B------:R-:W-:Y:S01]  /*6f90*/  FFMA R0, R35.reuse, R20, R0 ;  /* 0x0000001423007223 */ /* 0x040fe20000000000 */
[----:B------:R-:W-:Y:S02]  /*6fa0*/  HADD2.F32 R20, -RZ, R41.H0_H0 ;  /* 0x20000029ff147230 */ /* 0x000fe40000004100 */
[C---:B------:R-:W-:Y:S01]  /*6fb0*/  FFMA R2, R35.reuse, R21, R2 ;  /* 0x0000001523027223 */ /* 0x040fe20000000002 */
[C---:B------:R-:W-:Y:S01]  /*6fc0*/  FMUL R4, R32.reuse, R8 ;  /* 0x0000000820047220 */ /* 0x040fe20000400000 */
[C---:B------:R-:W-:Y:S01]  /*6fd0*/  FMUL R5, R32.reuse, R9 ;  /* 0x0000000920057220 */ /* 0x040fe20000400000 */
[--C-:B------:R-:W-:Y:S02]  /*6fe0*/  HADD2.F32 R21, -RZ, R43.reuse.H0_H0 ;  /* 0x2000002bff157230 */ /* 0x100fe40000004100 */
[C---:B------:R-:W-:Y:S01]  /*6ff0*/  FFMA R3, R35.reuse, R20, R3 ;  /* 0x0000001423037223 */ /* 0x040fe20000000003 */
[--C-:B------:R-:W-:Y:S02]  /*7000*/  HADD2.F32 R20, -RZ, R42.reuse.H0_H0 ;  /* 0x2000002aff147230 */ /* 0x100fe40000004100 */
[C---:B------:R-:W-:Y:S01]  /*7010*/  FFMA R7, R35.reuse, R36, R7 ;  /* 0x0000002423077223 */ /* 0x040fe20000000007 */
[C---:B------:R-:W-:Y:S01]  /*7020*/  FMUL R6, R32.reuse, R10 ;  /* 0x0000000a20067220 */ /* 0x040fe20000400000 */
[----:B------:R-:W-:Y:S02]  /*7030*/  HADD2.F32 R36, -RZ, R43.H1_H1 ;  /* 0x3000002bff247230 */ /* 0x000fe40000004100 */
[C---:B------:R-:W-:Y:S01]  /*7040*/  FMUL R11, R32.reuse, R11 ;  /* 0x0000000b200b7220 */ /* 0x040fe20000400000 */
[C---:B------:R-:W-:Y:S01]  /*7050*/  FFMA R4, R35.reuse, R20, R4 ;  /* 0x0000001423047223 */ /* 0x040fe20000000004 */
[----:B------:R-:W-:Y:S02]  /*7060*/  HADD2.F32 R20, -RZ, R42.H1_H1 ;  /* 0x3000002aff147230 */ /* 0x000fe40000004100 */
[C---:B------:R-:W-:Y:S01]  /*7070*/  FMUL R8, R32.reuse, R12 ;  /* 0x0000000c20087220 */ /* 0x040fe20000400000 */
[C---:B------:R-:W-:Y:S01]  /*7080*/  FMUL R9, R32.reuse, R13 ;  /* 0x0000000d20097220 */ /* 0x040fe20000400000 */
[C---:B------:R-:W-:Y:S01]  /*7090*/  FMUL R10, R32.reuse, R14 ;  /* 0x0000000e200a7220 */ /* 0x040fe20000400000 */
[C---:B------:R-:W-:Y:S01]  /*70a0*/  FMUL R15, R32.reuse, R15 ;  /* 0x0000000f200f7220 */ /* 0x040fe20000400000 */
[C---:B------:R-:W-:Y:S01]  /*70b0*/  FFMA R5, R35.reuse, R20, R5 ;  /* 0x0000001423057223 */ /* 0x040fe20000000005 */
[----:B------:R-:W-:Y:S02]  /*70c0*/  HADD2.F32 R20, -RZ, R48.H1_H1 ;  /* 0x30000030ff147230 */ /* 0x000fe40000004100 */
[C---:B------:R-:W-:Y:S01]  /*70d0*/  FFMA R6, R35.reuse, R21, R6 ;  /* 0x0000001523067223 */ /* 0x040fe20000000006 */
[C---:B------:R-:W-:Y:S01]  /*70e0*/  FFMA R11, R35.reuse, R36, R11 ;  /* 0x00000024230b7223 */ /* 0x040fe2000000000b */
[C---:B------:R-:W-:Y:S01]  /*70f0*/  FFMA R8, R35.reuse, R37, R8 ;  /* 0x0000002523087223 */ /* 0x040fe20000000008 */
[--C-:B------:R-:W-:Y:S02]  /*7100*/  HADD2.F32 R21, -RZ, R49.reuse.H0_H0 ;  /* 0x20000031ff157230 */ /* 0x100fe40000004100 */
[C---:B------:R-:W-:Y:S01]  /*7110*/  FFMA R9, R35.reuse, R20, R9 ;  /* 0x0000001423097223 */ /* 0x040fe20000000009 */
[----:B------:R-:W-:Y:S02]  /*7120*/  HADD2.F32 R20, -RZ, R49.H1_H1 ;  /* 0x30000031ff147230 */ /* 0x000fe40000004100 */
[C---:B------:R-:W-:Y:S01]  /*7130*/  FMUL R12, R32.reuse, R16 ;  /* 0x00000010200c7220 */ /* 0x040fe20000400000 */
[C---:B------:R-:W-:Y:S01]  /*7140*/  FMUL R13, R32.reuse, R17 ;  /* 0x00000011200d7220 */ /* 0x040fe20000400000 */
[C---:B------:R-:W-:Y:S01]  /*7150*/  FFMA R10, R35.reuse, R21, R10 ;  /* 0x00000015230a7223 */ /* 0x040fe2000000000a */
[--C-:B------:R-:W-:Y:S02]  /*7160*/  HADD2.F32 R21, -RZ, R50.reuse.H0_H0 ;  /* 0x20000032ff157230 */ /* 0x100fe40000004100 */
[C---:B------:R-:W-:Y:S01]  /*7170*/  FFMA R15, R35.reuse, R20, R15 ;  /* 0x00000014230f7223 */ /* 0x040fe2000000000f */
[----:B------:R-:W-:Y:S02]  /*7180*/  HADD2.F32 R20, -RZ, R50.H1_H1 ;  /* 0x30000032ff147230 */ /* 0x000fe40000004100 */
[C---:B------:R-:W-:Y:S01]  /*7190*/  FMUL R14, R32.reuse, R18 ;  /* 0x00000012200e7220 */ /* 0x040fe20000400000 */
[--C-:B------:R-:W-:Y:S02]  /*71a0*/  HADD2.F32 R37, -RZ, R51.reuse.H0_H0 ;  /* 0x20000033ff257230 */ /* 0x100fe40000004100 */
[----:B------:R-:W-:Y:S01]  /*71b0*/  FMUL R19, R32, R19 ;  /* 0x0000001320137220 */ /* 0x000fe20000400000 */
[----:B------:R-:W-:Y:S01]  /*71c0*/  HADD2.F32 R36, -RZ, R51.H1_H1 ;  /* 0x30000033ff247230 */ /* 0x000fe20000004100 */
        /* <DEDUP_REMOVED lines=22> */
[----:B------:R-:W-:Y:S02]  /*7330*/  UIADD3 UR12, UP0, UPT, UR50, 0x680, URZ ;  /* 0x00000680320c7890 */ /* 0x000fe4000ff1e0ff */
[----:B------:R-:W-:Y:S02]  /*7340*/  UIADD3 UR9, UPT, UPT, UR41, 0x10, URZ ;  /* 0x0000001029097890 */ /* 0x000fe4000fffe0ff */
[----:B------:R-:W-:Y:S02]  /*7350*/  UIADD3 UR8, UPT, UPT, UR44, 0x1200, URZ ;  /* 0x000012002c087890 */ /* 0x000fe4000fffe0ff */
[----:B------:R-:W-:Y:S01]  /*7360*/  UIADD3.X UR13, UPT, UPT, URZ, UR51, URZ, UP0, !UPT ;  /* 0x00000033ff0d7290 */ /* 0x000fe200087fe4ff */
[----:B------:R-:W-:Y:S01]  /*7370*/  UMOV UR10, UR42 ;  /* 0x0000002a000a7c82 */ /* 0x000fe20008000000 */
[----:B------:R-:W-:Y:S01]  /*7380*/  UMOV UR11, UR36 ;  /* 0x00000024000b7c82 */ /* 0x000fe20008000000 */
[----:B------:R-:W-:Y:S02]  /*7390*/  UIADD3 UR5, UPT, UPT, UR41, 0x50, URZ ;  /* 0x0000005029057890 */ /* 0x000fe4000fffe0ff */
[----:B------:R-:W-:Y:S01]  /*73a0*/  UIADD3 UR4, UPT, UPT, UR44, 0x1a00, URZ ;  /* 0x00001a002c047890 */ /* 0x000fe2000fffe0ff */
[----:B------:R-:W-:Y:S03]  /*73b0*/  UMOV UR6, UR42 ;  /* 0x0000002a00067c82 */ /* 0x000fe60008000000 */
[----:B------:R2:W-:Y:S01]  /*73c0*/  UTMASTG.3D [UR8], [UR12] ;  /* 0x000000080c0073b5 */ /* 0x0005e20008010000 */
[----:B------:R-:W-:Y:S04]  /*73d0*/  UMOV UR7, UR36 ;  /* 0x0000002400077c82 */ /* 0x000fe80008000000 */
[----:B------:R2:W-:Y:S01]  /*73e0*/  UTMASTG.3D [UR4], [UR12] ;  /* 0x000000040c0073b5 */ /* 0x0005e20008010000 */
[----:B------:R0:W-:Y:S01]  /*73f0*/  UTMACMDFLUSH ;  /* 0x00000000000079b7 */ /* 0x0001e20000000000 */
[----:B--2---:R-:W-:Y:S04]  /*7400*/  DEPBAR.LE SB0, 0x1 ;  /* 0x000080400000791a */ /* 0x004fe80000000000 */
.L_x_125:
[----:B------:R-:W-:Y:S05]  /*7410*/  BSYNC.RECONVERGENT B0 ;  /* 0x0000000000007941 */ /* 0x000fea0003800200 */
.L_x_124:
[----:B------:R-:W-:Y:S01]  /*7420*/  BAR.SYNC.DEFER_BLOCKING 0x1, 0x80 ;  /* 0x0042000000007b1d */ /* 0x000fe20000010000 */
[----:B------:R-:W-:Y:S04]  /*7430*/  UIADD3 UR40, UPT, UPT, UR48, 0x1, URZ ;  /* 0x0000000130287890 */ /* 0x000fe8000fffe0ff */
[----:B------:R-:W-:Y:S04]  /*7440*/  UISETP.NE.AND UP0, UPT, UR40, 0x4, UPT ;  /* 0x000000042800788c */ /* 0x000fe8000bf05270 */
[----:B------:R-:W-:Y:S01]  /*7450*/  USEL UR40, UR40, URZ, UP0 ;  /* 0x000000ff28287287 */ /* 0x000fe20008000000 */
[----:B------:R2:W-:Y:S01]  /*7460*/  @P6 SYNCS.ARRIVE.TRANS64.RED.A1T0 RZ, [R86+URZ], RZ ;  /* 0x000000ff56ff69a7 */ /* 0x0005e200081004ff */
[----:B------:R-:W-:Y:S01]  /*7470*/  BSSY B1, `(.L_x_126) ;  /* 0x0000013000017945 */ /* 0x000fe20003800000 */
[----:B------:R-:W3:Y:S02]  /*7480*/  @P6 SYNCS.PHASECHK.TRANS64.TRYWAIT P0, [R87+URZ+0x30], R92 ;  /* 0x0000305c570065a7 */ /* 0x000ee400080011ff */
[----:B---3--:R-:W-:Y:S01]  /*7490*/  @P6 SEL R39, RZ, 0x1, !P0 ;  /* 0x00000001ff276807 */ /* 0x008fe20004000000 */
[----:B--2---:R-:W-:Y:S06]  /*74a0*/  @!P6 BRA `(.L_x_127) ;  /* 0x00000000003ce947 */ /* 0x004fec0003800000 */
[----:B------:R-:W-:Y:S01]  /*74b0*/  ISETP.NE.AND P1, PT, R84, RZ, PT ;  /* 0x000000ff5400720c */ /* 0x000fe20003f25270 */
[----:B------:R-:W-:Y:S01]  /*74c0*/  BSSY B0, `(.L_x_128) ;  /* 0x0000009000007945 */ /* 0x000fe20003800000 */
[----:B------:R-:W-:Y:S11]  /*74d0*/  ISETP.NE.AND P0, PT, R39, RZ, PT ;  /* 0x000000ff2700720c */ /* 0x000ff60003f05270 */
[----:B------:R-:W-:Y:S05]  /*74e0*/  @P1 IMAD R2, R38, 0x1000, R81 ;  /* 0x0000100026021824 */ /* 0x000fea00078e0251 */
[----:B------:R-:W-:Y:S05]  /*74f0*/  @P1 IADD3 R0, PT, PT, R2, UR44, RZ ;  /* 0x0000002c02001c10 */ /* 0x000fea000fffe0ff */
[----:B------:R-:W-:Y:S01]  /*7500*/  @P1 IMAD.IADD R0, R85, 0x1, R0 ;  /* 0x0000000155001824 */ /* 0x000fe200078e0200 */
[----:B------:R-:W-:Y:S06]  /*7510*/  @P0 BRA `(.L_x_129) ;  /* 0x00000000000c0947 */ /* 0x000fec0003800000 */
[----:B------:R-:W-:Y:S04]  /*7520*/  SHF.L.U32 R4, R75, 0x1f, RZ ;  /* 0x0000001f4b047819 */ /* 0x000fe800000006ff */
[----:B------:R-:W2:Y:S02]  /*7530*/  SYNCS.PHASECHK.TRANS64.TRYWAIT P0, [R87+URZ+0x30], R4 ;  /* 0x00003004570075a7 */ /* 0x000ea400080011ff */
[----:B--2---:R-:W-:Y:S05]  /*7540*/  @!P0 BRA `(.L_x_130) ;  /* 0x0000001c00e08947 */ /* 0x004fea0003800000 */
.L_x_129:
[----:B------:R-:W-:Y:S05]  /*7550*/  BSYNC B0 ;  /* 0x0000000000007941 */ /* 0x000fea0003800000 */
.L_x_128:
[----:B------:R-:W-:Y:S02]  /*7560*/  ISETP.NE.AND P0, PT, R84, RZ, PT ;  /* 0x000000ff5400720c */ /* 0x000fe40003f05270 */
[----:B------:R-:W-:Y:S11]  /*7570*/  IADD3 R38, PT, PT, R38, 0x1, RZ ;  /* 0x0000000126267810 */ /* 0x000ff60007ffe0ff */
[----:B------:R3:W4:Y:S04]  /*7580*/  @P0 LDS.128 R40, [R2+UR44+0x200] ;  /* 0x0002002c02280984 */ /* 0x0007280008000c00 */
[----:B------:R3:W1:Y:S02]  /*7590*/  @P0 LDS.128 R48, [R0+0x200] ;  /* 0x0002000000300984 */ /* 0x0006640000000c00 */
.L_x_127:
[----:B------:R-:W-:Y:S05]  /*75a0*/  BSYNC B1 ;  /* 0x0000000000017941 */ /* 0x000fea0003800000 */
.L_x_126:
[----:B------:R-:W-:Y:S05]  /*75b0*/  VIADD R3, R34, 0x20 ;  /* 0x0000002022037836 */ /* 0x000fea0000000000 */
[----:B------:R-:W-:Y:S04]  /*75c0*/  SHF.R.U32.HI R3, RZ, 0x15, R3 ;  /* 0x00000015ff037819 */ /* 0x000fe80000011603 */
[----:B------:R-:W-:Y:S11]  /*75d0*/  LOP3.LUT P0, RZ, R3, 0x3, R70, 0x48, !PT ;  /* 0x0000000303ff7812 */ /* 0x000ff60007804846 */
[----:B------:R-:W-:Y:S02]  /*75e0*/  @!UPT UIADD3 URZ, UPT, UPT, URZ, URZ, URZ ;  /* 0x000000fffffff290 */ /* 0x000fe4000fffe0ff */
[----:B------:R-:W-:Y:S05]  /*75f0*/  @!P0 BRA `(.L_x_131) ;  /* 0x0000000000408947 */ /* 0x000fea0003800000 */
[----:B------:R-:W5:Y:S01]  /*7600*/  LDCU.64 UR8, c[0x4][0x70] ;  /* 0x01000e00ff0877ac */ /* 0x000f620008000a00 */
[----:B------:R-:W-:Y:S01]  /*7610*/  MOV R3, 0x0 ;  /* 0x0000000000037802 */ /* 0x000fe20000000f00 */
[----:B------:R-:W-:Y:S02]  /*7620*/  HFMA2 R12, -RZ, RZ, 0, 5.9604644775390625e-08 ;  /* 0x00000001ff0c7431 */ /* 0x000fe400000001ff */
[----:B------:R-:W-:Y:S02]  /*7630*/  IMAD.MOV.U32 R8, RZ, RZ, 0x192 ;  /* 0x00000192ff087424 */ /* 0x000fe400078e00ff */
[----:B------:R-:W-:Y:S01]  /*7640*/  IMAD.MOV.U32 R13, RZ, RZ, RZ ;  /* 0x000000ffff0d7224 */ /* 0x000fe200078e00ff */
[----:B------:R-:W4:Y:S01]  /*7650*/  LDCU.64 UR6, c[0x4][0x78] ;  /* 0x01000f00ff0677ac */ /* 0x000f220008000a00 */
[----:B---3--:R-:W3:Y:S01]  /*7660*/  LDC.64 R2, c[0x4][R3] ;  /* 0x0100000003027b82 */ /* 0x008ee20000000a00 */
[----:B------:R-:W1:Y:S01]  /*7670*/  LDCU.64 UR4, c[0x4][0x10] ;  /* 0x01000200ff0477ac */ /* 0x000e620008000a00 */
[----:B-----5:R-:W-:Y:S01]  /*7680*/  MOV R5, UR9 ;  /* 0x0000000900057c02 */ /* 0x020fe20008000f00 */
[----:B--2---:R-:W-:Y:S01]  /*7690*/  IMAD.U32 R4, RZ, RZ, UR8 ;  /* 0x00000008ff047e24 */ /* 0x004fe2000f8e00ff */
[----:B----4-:R-:W-:Y:S01]  /*76a0*/  MOV R7, UR7 ;  /* 0x0000000700077c02 */ /* 0x010fe20008000f00 */
[----:B------:R-:W-:Y:S01]  /*76b0*/  IMAD.U32 R6, RZ, RZ, UR6 ;  /* 0x00000006ff067e24 */ /* 0x000fe2000f8e00ff */
[----:B-1----:R-:W-:Y:S01]  /*76c0*/  MOV R11, UR5 ;  /* 0x00000005000b7c02 */ /* 0x002fe20008000f00 */
[----:B------:R-:W-:Y:S02]  /*76d0*/  IMAD.U32 R10, RZ, RZ, UR4 ;  /* 0x00000004ff0a7e24 */ /* 0x000fe4000f8e00ff */
[----:B------:R-:W-:Y:S07]  /*76e0*/  LEPC R20, `(.L_x_131) ;  /* 0x000000001014794e */ /* 0x000fee0000000000 */
[----:B---3--:R-:W-:Y:S05]  /*76f0*/  CALL.ABS.NOINC R2 ;  /* 0x0000000002007343 */ /* 0x008fea0003c00000 */
.L_x_131:
        /* <DEDUP_REMOVED lines=8> */
[----:B--2---:R-:W-:Y:S01]  /*7780*/  MOV R87, UR37 ;  /* 0x0000002500577c02 */ /* 0x004fe20008000f00 */
[----:B-1----:R-:W-:Y:S01]  /*7790*/  HADD2.F32 R37, -RZ, R48.H0_H0 ;  /* 0x20000030ff257230 */ /* 0x002fe20000004100 */
[----:B------:R-:W-:Y:S01]  /*77a0*/  @P6 LEA R86, R86, UR44, 0x3 ;  /* 0x0000002c56566c11 */ /* 0x000fe2000f8e18ff */
[----:B------:R-:W-:Y:S01]  /*77b0*/  BSSY.RECONVERGENT B0, `(.L_x_132) ;  /* 0x0000052000007945 */ /* 0x000fe20003800200 */
[----:B------:R-:W-:Y:S02]  /*77c0*/  LEA R92, R38, UR44, 0x3 ;  /* 0x0000002c265c7c11 */ /* 0x000fe4000f8e18ff */
[----:B------:R-:W-:Y:S01]  /*77d0*/  @P6 IADD3 R86, PT, PT, R86, 0x50, RZ ;  /* 0x0000005056566810 */ /* 0x000fe20007ffe0ff */
[----:B------:R-:W3:Y:S03]  /*77e0*/  LDTM.x16 R4, tmem[UR4+0x20] ;  /* 0x00002004000479ee */ /* 0x000ee60008240000 */
[----:B------:R-:W-:Y:S02]  /*77f0*/  @P6 PRMT R86, R87, 0x654, R86 ;  /* 0x0000065457566816 */ /* 0x000fe40000000056 */
[----:B------:R-:W-:Y:S01]  /*7800*/  @P6 SHF.L.U32 R87, R75, 0x1f, RZ ;  /* 0x0000001f4b576819 */ /* 0x000fe200000006ff */
[C---:B---3--:R-:W-:Y:S01]  /*7810*/  FMUL R0, R32.reuse, R4 ;  /* 0x0000000420007220 */ /* 0x048fe20000400000 */
        /* <DEDUP_REMOVED lines=75> */
.L_x_133:
[----:B------:R-:W-:Y:S05]  /*7cd0*/  BSYNC.RECONVERGENT B0 ;  /* 0x0000000000007941 */ /* 0x000fea0003800200 */
.L_x_132:
        /* <DEDUP_REMOVED lines=19> */
.L_x_137:
[----:B------:R-:W-:Y:S05]  /*7e10*/  BSYNC B0 ;  /* 0x0000000000007941 */ /* 0x000fea0003800000 */
.L_x_136:
[----:B------:R-:W-:Y:S11]  /*7e20*/  ISETP.NE.AND P0, PT, R84, RZ, PT ;  /* 0x000000ff5400720c */ /* 0x000ff60003f05270 */
[----:B------:R-:W-:Y:S02]  /*7e30*/  @!UPT UIADD3 URZ, UPT, UPT, URZ, URZ, URZ ;  /* 0x000000fffffff290 */ /* 0x000fe4000fffe0ff */
[----:B------:R3:W4:Y:S04]  /*7e40*/  @P0 LDS.128 R40, [R38+UR44+0x200] ;  /* 0x0002002c26280984 */ /* 0x0007280008000c00 */
[----:B------:R3:W1:Y:S02]  /*7e50*/  @P0 LDS.128 R48, [R85+0x200] ;  /* 0x0002000055300984 */ /* 0x0006640000000c00 */
.L_x_135:
[----:B------:R-:W-:Y:S05]  /*7e60*/  BSYNC B1 ;  /* 0x0000000000017941 */ /* 0x000fea0003800000 */
.L_x_134:
        /* <DEDUP_REMOVED lines=11> */
[----:B------:R-:W1:Y:S01]  /*7f20*/  LDC.64 R2, c[0x4][R3] ;  /* 0x0100000003027b82 */ /* 0x000e620000000a00 */
[----:B------:R-:W3:Y:S01]  /*7f30*/  LDCU.64 UR4, c[0x4][0x10] ;  /* 0x01000200ff0477ac */ /* 0x000ee20008000a00 */
[----:B--2---:R-:W-:Y:S01]  /*7f40*/  MOV R5, UR9 ;  /* 0x0000000900057c02 */ /* 0x004fe20008000f00 */
[----:B------:R-:W-:Y:S01]  /*7f50*/  IMAD.U32 R4, RZ, RZ, UR8 ;  /* 0x00000008ff047e24 */ /* 0x000fe2000f8e00ff */
[----:B-----5:R-:W-:Y:S01]  /*7f60*/  MOV R7, UR7 ;  /* 0x0000000700077c02 */ /* 0x020fe20008000f00 */
[----:B------:R-:W-:Y:S01]  /*7f70*/  IMAD.U32 R6, RZ, RZ, UR6 ;  /* 0x00000006ff067e24 */ /* 0x000fe2000f8e00ff */
[----:B---3--:R-:W-:Y:S01]  /*7f80*/  MOV R11, UR5 ;  /* 0x00000005000b7c02 */ /* 0x008fe20008000f00 */
[----:B------:R-:W-:Y:S02]  /*7f90*/  IMAD.U32 R10, RZ, RZ, UR4 ;  /* 0x00000004ff0a7e24 */ /* 0x000fe4000f8e00ff */
[----:B------:R-:W-:Y:S07]  /*7fa0*/  LEPC R20, `(.L_x_139) ;  /* 0x000000001014794e */ /* 0x000fee0000000000 */
[----:B-1--4-:R-:W-:Y:S05]  /*7fb0*/  CALL.ABS.NOINC R2 ;  /* 0x0000000002007343 */ /* 0x012fea0003c00000 */
.L_x_139:
[----:B------:R-:W-:Y:S01]  /*7fc0*/  ISETP.NE.AND P0, PT, R76, RZ, PT ;  /* 0x000000ff4c00720c */ /* 0x000fe20003f05270 */
[----:B------:R-:W-:Y:S05]  /*7fd0*/  WARPSYNC.ALL ;  /* 0x0000000000007948 */ /* 0x000fea0003800000 */
[----:B------:R-:W-:Y:S01]  /*7fe0*/  R2UR UR4, R34 ;  /* 0x00000000220472ca */ /* 0x000fe200000e0000 */
[--C-:B----4-:R-:W-:Y:S01]  /*7ff0*/  HADD2.F32 R20, -RZ, R40.reuse.H0_H0 ;  /* 0x20000028ff147230 */ /* 0x110fe20000004100 */
[----:B------:R-:W-:Y:S01]  /*8000*/  IADD3 R78, PT, PT, R78, 0xc0, RZ ;  /* 0x000000c04e4e7810 */ /* 0x000fe20007ffe0ff */
[----:B------:R-:W-:Y:S01]  /*8010*/  HADD2.F32 R36, -RZ, R40.H1_H1 ;  /* 0x30000028ff247230 */ /* 0x000fe20000004100 */
[----:B------:R-:W-:Y:S01]  /*8020*/  BSSY.RECONVERGENT B0, `(.L_x_140) ;  /* 0x0000053000007945 */ /* 0x000fe20003800200 */
[--C-:B------:R-:W-:Y:S01]  /*8030*/  HADD2.F32 R21, -RZ, R41.reuse.H0_H0 ;  /* 0x20000029ff157230 */ /* 0x100fe20000004100 */
[----:B------:R-:W-:Y:S01]  /*8040*/  LOP3.LUT R78, R78, 0xfefffff8, RZ, 0xc0, !PT ;  /* 0xfefffff84e4e7812 */ /* 0x000fe200078ec0ff */
[----:B---3--:R-:W-:Y:S02]  /*8050*/  HADD2.F32 R38, -RZ, R41.H1_H1 ;  /* 0x30000029ff267230 */ /* 0x008fe40000004100 */
[--C-:B------:R-:W-:Y:S02]  /*8060*/  HADD2.F32 R37, -RZ, R42.reuse.H0_H0 ;  /* 0x2000002aff257230 */ /* 0x100fe40000004100 */
[----:B------:R-:W-:Y:S02]  /*8070*/  HADD2.F32 R40, -RZ, R42.H1_H1 ;  /* 0x3000002aff287230 */ /* 0x000fe40000004100 */
[----:B------:R-:W2:Y:S01]  /*8080*/  LDTM.x16 R4, tmem[UR4+0x30] ;  /* 0x00003004000479ee */ /* 0x000ea20008240000 */
[----:B------:R-:W-:Y:S01]  /*8090*/  NOP ;  /* 0x0000000000007918 */ /* 0x000fe20000000000 */
[----:B--2---:R2:W-:Y:S01]  /*80a0*/  SYNCS.ARRIVE.TRANS64.RED.A1T0 RZ, [R78+URZ], RZ ;  /* 0x000000ff4eff79a7 */ /* 0x0045e200081004ff */
[--C-:B------:R-:W-:Y:S02]  /*80b0*/  HADD2.F32 R39, -RZ, R43.reuse.H0_H0 ;  /* 0x2000002bff277230 */ /* 0x100fe40000004100 */
[----:B------:R-:W-:Y:S02]  /*80c0*/  HADD2.F32 R42, -RZ, R43.H1_H1 ;  /* 0x3000002bff2a7230 */ /* 0x000fe40000004100 */
[--C-:B-1----:R-:W-:Y:S02]  /*80d0*/  HADD2.F32 R41, -RZ, R48.reuse.H0_H0 ;  /* 0x20000030ff297230 */ /* 0x102fe40000004100 */
[----:B------:R-:W-:Y:S02]  /*80e0*/  HADD2.F32 R43, -RZ, R48.H1_H1 ;  /* 0x30000030ff2b7230 */ /* 0x000fe40000004100 */
[--C-:B------:R-:W-:Y:S02]  /*80f0*/  HADD2.F32 R44, -RZ, R49.reuse.H0_H0 ;  /* 0x20000031ff2c7230 */ /* 0x100fe40000004100 */
[----:B------:R-:W-:Y:S02]  /*8100*/  HADD2.F32 R46, -RZ, R49.H1_H1 ;  /* 0x30000031ff2e7230 */ /* 0x000fe40000004100 */
[--C-:B------:R-:W-:Y:S02]  /*8110*/  HADD2.F32 R45, -RZ, R50.reuse.H0_H0 ;  /* 0x20000032ff2d7230 */ /* 0x100fe40000004100 */
[----:B------:R-:W-:Y:S02]  /*8120*/  HADD2.F32 R48, -RZ, R50.H1_H1 ;  /* 0x30000032ff307230 */ /* 0x000fe40000004100 */
[--C-:B------:R-:W-:Y:S02]  /*8130*/  HADD2.F32 R47, -RZ, R51.reuse.H0_H0 ;  /* 0x20000033ff2f7230 */ /* 0x100fe40000004100 */
[----:B------:R-:W-:Y:S02]  /*8140*/  HADD2.F32 R50, -RZ, R51.H1_H1 ;  /* 0x30000033ff327230 */ /* 0x000fe40000004100 */
[C---:B------:R-:W-:Y:S01]  /*8150*/  FMUL R4, R32.reuse, R4 ;  /* 0x0000000420047220 */ /* 0x040fe20000400000 */
[C---:B------:R-:W-:Y:S01]  /*8160*/  FMUL R5, R32.reuse, R5 ;  /* 0x0000000520057220 */ /* 0x040fe20000400000 */
[C---:B------:R-:W-:Y:S01]  /*8170*/  FMUL R6, R32.reuse, R6 ;  /* 0x0000000620067220 */ /* 0x040fe20000400000 */
[C---:B------:R-:W-:Y:S01]  /*8180*/  FMUL R7, R32.reuse, R7 ;  /* 0x0000000720077220 */ /* 0x040fe20000400000 */
[C---:B------:R-:W-:Y:S01]  /*8190*/  FFMA R4, R35.reuse, R20, R4 ;  /* 0x0000001423047223 */ /* 0x040fe20000000004 */
        /* <DEDUP_REMOVED lines=21> */
[----:B------:R-:W-:Y:S01]  /*82f0*/  FFMA R15, R35, R46, R15 ;  /* 0x0000002e230f7223 */ /* 0x000fe2000000000f */
        /* <DEDUP_REMOVED lines=20> */
[----:B-1----:R-:W1:Y:S02]  /*8440*/  FENCE.VIEW.ASYNC.S ;  /* 0x00000000000073c6 */ /* 0x002e640000000000 */
[----:B-1----:R-:W-:Y:S06]  /*8450*/  BAR.SYNC.DEFER_BLOCKING 0x1, 0x80 ;  /* 0x0042000000007b1d */ /* 0x002fec0000010000 */
        /* <DEDUP_REMOVED lines=14> */
[----:B-1----:R-:W-:Y:S04]  /*8540*/  DEPBAR.LE SB0, 0x1 ;  /* 0x000080400000791a */ /* 0x002fe80000000000 */
.L_x_141:
[----:B------:R-:W-:Y:S05]  /*8550*/  BSYNC.RECONVERGENT B0 ;  /* 0x0000000000007941 */ /* 0x000fea0003800200 */
.L_x_140:
[----:B------:R-:W-:Y:S01]  /*8560*/  BAR.SYNC.DEFER_BLOCKING 0x1, 0x80 ;  /* 0x0042000000007b1d */ /* 0x000fe20000010000 */
[----:B------:R-:W-:Y:S01]  /*8570*/  UISETP.NE.AND UP0, UPT, UR45, -0x4, UPT ;  /* 0xfffffffc2d00788c */ /* 0x000fe2000bf05270 */
[----:B------:R-:W-:Y:S08]  /*8580*/  IADD3 R0, PT, PT, R30, 0x1, RZ ;  /* 0x000000011e007810 */ /* 0x000ff00007ffe0ff */
[----:B------:R-:W-:Y:S05]  /*8590*/  BRA.U !UP0, `(.L_x_142) ;  /* 0x0000000108287547 */ /* 0x000fea000b800000 */
[----:B------:R-:W-:Y:S01]  /*85a0*/  ISETP.NE.AND P0, PT, R82, RZ, PT ;  /* 0x000000ff5200720c */ /* 0x000fe20003f05270 */
[----:B------:R-:W-:Y:S01]  /*85b0*/  IMAD.U32 R3, RZ, RZ, UR48 ;  /* 0x00000030ff037e24 */ /* 0x000fe2000f8e00ff */
[----:B------:R-:W-:Y:S01]  /*85c0*/  UIADD3 UR48, UPT, UPT, UR48, 0x1, URZ ;  /* 0x0000000130307890 */ /* 0x000fe2000fffe0ff */
[----:B------:R-:W-:Y:S03]  /*85d0*/  IMAD.U32 R2, RZ, RZ, UR37 ;  /* 0x00000025ff027e24 */ /* 0x000fe6000f8e00ff */
[----:B------:R-:W-:Y:S04]  /*85e0*/  UISETP.NE.AND UP0, UPT, UR48, 0x4, UPT ;  /* 0x000000043000788c */ /* 0x000fe8000bf05270 */
[----:B------:R-:W-:Y:S03]  /*85f0*/  USEL UR48, UR48, URZ, UP0 ;  /* 0x000000ff30307287 */ /* 0x000fe60008000000 */
[----:B------:R-:W-:Y:S05]  /*8600*/  @P0 LEA R3, R3, UR44, 0x3 ;  /* 0x0000002c03030c11 */ /* 0x000fea000f8e18ff */
[----:B------:R-:W-:Y:S05]  /*8610*/  @P0 VIADD R3, R3, 0x50 ;  /* 0x0000005003030836 */ /* 0x000fea0000000000 */
[----:B------:R-:W-:Y:S04]  /*8620*/  @P0 PRMT R2, R2, 0x654, R3 ;  /* 0x0000065402020816 */ /* 0x000fe80000000003 */
[----:B------:R1:W-:Y:S03]  /*8630*/  @P0 SYNCS.ARRIVE.TRANS64.RED.A1T0 RZ, [R2+URZ], RZ ;  /* 0x000000ff02ff09a7 */ /* 0x0003e600081004ff */
.L_x_142:
[----:B------:R-:W-:Y:S01]  /*8640*/  ISETP.NE.AND P2, PT, R77, RZ, PT ;  /* 0x000000ff4d00720c */ /* 0x000fe20003f45270 */
[----:B------:R-:W-:Y:S01]  /*8650*/  UIADD3 UR45, UPT, UPT, UR45, 0x4, URZ ;  /* 0x000000042d2d7890 */ /* 0x000fe2000fffe0ff */
[----:B------:R-:W-:Y:S01]  /*8660*/  ISETP.NE.AND P0, PT, R80, 0x2, PT ;  /* 0x000000025000780c */ /* 0x000fe20003f05270 */
[----:B------:R-:W-:Y:S01]  /*8670*/  IMAD.IADD R20, R29, 0x1, R62 ;  /* 0x000000011d147824 */ /* 0x000fe200078e023e */
[----:B------:R-:W-:Y:S01]  /*8680*/  ISETP.NE.AND P1, PT, R0, 0x4, PT ;  /* 0x000000040000780c */ /* 0x000fe20003f25270 */
[----:B------:R-:W-:Y:S01]  /*8690*/  IMAD.IADD R21, R31, 0x1, R64 ;  /* 0x000000011f157824 */ /* 0x000fe200078e0240 */
[----:B-1----:R-:W-:Y:S02]  /*86a0*/  SEL R2, RZ, 0x1, P0 ;  /* 0x00000001ff027807 */ /* 0x002fe40000000000 */
[----:B------:R-:W-:Y:S02]  /*86b0*/  SEL R3, RZ, 0x1, P1 ;  /* 0x00000001ff037807 */ /* 0x000fe40000800000 */
[----:B------:R-:W-:Y:S02]  /*86c0*/  LOP3.LUT R73, R73, R2, RZ, 0x3c, !PT ;  /* 0x0000000249497212 */ /* 0x000fe400078e3cff */
[----:B------:R-:W-:Y:S02]  /*86d0*/  LOP3.LUT R74, R74, R3, RZ, 0x3c, !PT ;  /* 0x000000034a4a7212 */ /* 0x000fe400078e3cff */
[----:B------:R-:W-:Y:S02]  /*86e0*/  @P2 R2UR UR36, R72 ;  /* 0x00000000482422ca */ /* 0x000fe400000e0000 */
[----:B------:R-:W-:Y:S02]  /*86f0*/  SEL R80, R80, RZ, P0 ;  /* 0x000000ff50507207 */ /* 0x000fe40000000000 */
[----:B------:R-:W-:Y:S01]  /*8700*/  SEL R30, R0, RZ, P1 ;  /* 0x000000ff001e7207 */ /* 0x000fe20000800000 */
[----:B------:R-:W-:Y:S10]  /*8710*/  @P2 BRA `(.L_x_143) ;  /* 0xffffffcc00e42947 */ /* 0x000ff4000383ffff */
[----:B------:R-:W1:Y:S01]  /*8720*/  LDCU.64 UR6, c[0x0][0x888] ;  /* 0x00011100ff0677ac */ /* 0x000e620008000a00 */
[----:B------:R-:W3:Y:S01]  /*8730*/  LDCU.64 UR4, c[0x0][0x890] ;  /* 0x00011200ff0477ac */ /* 0x000ee20008000a00 */
[----:B-1----:R-:W-:Y:S02]  /*8740*/  ISETP.NE.U32.AND P2, PT, RZ, UR6, PT ;  /* 0x00000006ff007c0c */ /* 0x002fe4000bf45070 */
[----:B---3--:R-:W-:Y:S02]  /*8750*/  ISETP.NE.U32.AND P1, PT, RZ, UR4, PT ;  /* 0x00000004ff007c0c */ /* 0x008fe4000bf25070 */
[----:B------:R-:W-:Y:S02]  /*8760*/  ISETP.NE.AND.EX P2, PT, RZ, UR7, PT, P2 ;  /* 0x00000007ff007c0c */ /* 0x000fe4000bf45320 */
[----:B------:R-:W-:-:S13]  /*8770*/  ISETP.NE.AND.EX P0, PT, RZ, UR5, PT, P1 ;  /* 0x00000005ff007c0c */ /* 0x000fda000bf05310 */
[----:B------:R-:W-:Y:S05]  /*8780*/  @P2 BRA P0, `(.L_x_144) ;  /* 0x00000000003c2947 */ /* 0x000fea0000000000 */
[----:B------:R-:W-:-:S13]  /*8790*/  ISETP.NE.AND.EX P1, PT, RZ, UR5, PT, P1 ;  /* 0x00000005ff007c0c */ /* 0x000fda000bf25310 */
[----:B------:R-:W-:Y:S05]  /*87a0*/  @P1 BRA `(.L_x_145) ;  /* 0x00000000000c1947 */ /* 0x000fea0003800000 */
[----:B------:R-:W-:-:S13]  /*87b0*/  FSETP.NEU.AND P0, PT, R35, RZ, PT ;  /* 0x000000ff2300720b */ /* 0x000fda0003f0d000 */
[----:B------:R-:W-:Y:S05]  /*87c0*/  @!P0 EXIT ;  /* 0x000000000000894d */ /* 0x000fea0003800000 */
[----:B------:R-:W-:Y:S05]  /*87d0*/  BRA `(.L_x_144) ;  /* 0x0000000000287947 */ /* 0x000fea0003800000 */
.L_x_145:
[----:B------:R-:W-:Y:S01]  /*87e0*/  ISETP.NE.AND P0, PT, R79, RZ, PT ;  /* 0x000000ff4f00720c */ /* 0x000fe20003f05270 */
[----:B------:R-:W-:-:S12]  /*87f0*/  BSSY.RECONVERGENT B0, `(.L_x_144) ;  /* 0x0000008000007945 */ /* 0x000fd80003800200 */
[----:B------:R-:W-:Y:S05]  /*8800*/  @P0 BRA `(.L_x_146) ;  /* 0x0000000000100947 */ /* 0x000fea0003800000 */
[----:B------:R-:W-:-:S04]  /*8810*/  ISETP.NE.U32.AND P0, PT, RZ, UR6, PT ;  /* 0x00000006ff007c0c */ /* 0x000fc8000bf05070 */
[----:B------:R-:W-:-:S13]  /*8820*/  ISETP.NE.AND.EX P0, PT, RZ, UR7, PT, P0 ;  /* 0x00000007ff007c0c */ /* 0x000fda000bf05300 */
[----:B------:R-:W-:Y:S05]  /*8830*/  @!P0 EXIT ;  /* 0x000000000000894d */ /* 0x000fea0003800000 */
[----:B------:R-:W-:Y:S05]  /*8840*/  BRA `(.L_x_147) ;  /* 0x0000000000087947 */ /* 0x000fea0003800000 */
.L_x_146:
[----:B------:R-:W-:-:S13]  /*8850*/  FSETP.NEU.AND P0, PT, R35, RZ, PT ;  /* 0x000000ff2300720b */ /* 0x000fda0003f0d000 */
[----:B------:R-:W-:Y:S05]  /*8860*/  @!P0 EXIT ;  /* 0x000000000000894d */ /* 0x000fea0003800000 */
.L_x_147:
[----:B------:R-:W-:Y:S05]  /*8870*/  BSYNC.RECONVERGENT B0 ;  /* 0x0000000000007941 */ /* 0x000fea0003800200 */
.L_x_144:
[----:B------:R-:W-:Y:S01]  /*8880*/  ULEA UR4, UR48, UR44, 0x3 ;  /* 0x0000002c30047291 */ /* 0x000fe2000f8e18ff */
[----:B------:R-:W-:-:S04]  /*8890*/  DEPBAR.LE SB0, 0x0 ;  /* 0x000080000000791a */ /* 0x000fc80000000000 */
[----:B------:R-:W-:-:S04]  /*88a0*/  UIADD3 UR4, UPT, UPT, UR4, 0x50, URZ ;  /* 0x0000005004047890 */ /* 0x000fc8000fffe0ff */
[----:B------:R-:W-:-:S09]  /*88b0*/  UPRMT UR4, UR37, 0x654, UR4 ;  /* 0x0000065425047896 */ /* 0x000fd20008000004 */
[----:B------:R-:W-:Y:S01]  /*88c0*/  SYNCS.ARRIVE.TRANS64.RED.A1T0 RZ, [UR4], RZ ;  /* 0x000000ffffff79a7 */ /* 0x000fe20008100404 */
[----:B------:R-:W-:Y:S05]  /*88d0*/  EXIT ;  /* 0x000000000000794d */ /* 0x000fea0003800000 */
.L_x_24:
[----:B--2---:R2:W4:Y:S02]  /*88e0*/  SYNCS.PHASECHK.TRANS64.TRYWAIT P0, [R3+URZ+0xf0], R2 ;  /* 0x0000f002030075a7 */ /* 0x00452400080011ff */
[----:B----4-:R-:W-:Y:S05]  /*88f0*/  @!P0 NANOSLEEP.SYNCS 0x989680 ;  /* 0x009896800000895d */ /* 0x010fea0003900000 */
[----:B------:R-:W4:Y:S02]  /*8900*/  @!P0 SYNCS.PHASECHK.TRANS64 P0, [R3+URZ+0xf0], R2 ;  /* 0x0000f002030085a7 */ /* 0x000f2400080010ff */
[----:B----4-:R-:W-:Y:S05]  /*8910*/  @!P0 BRA `(.L_x_24) ;  /* 0xfffffffc00f08947 */ /* 0x010fea000383ffff */
[----:B------:R-:W-:Y:S05]  /*8920*/  BRA `(.L_x_148) ;  /* 0xffffff9000147947 */ /* 0x000fea000383ffff */
.L_x_27:
[----:B-1----:R-:W-:-:S07]  /*8930*/  MOV R2, UR33 ;  /* 0x0000002100027c02 */ /* 0x002fce0008000f00 */
.L_x_149:
[----:B-1----:R1:W2:Y:S02]  /*8940*/  SYNCS.PHASECHK.TRANS64.TRYWAIT P0, [R2+URZ+0x18], R5 ;  /* 0x00001805020075a7 */ /* 0x0022a400080011ff */
[----:B--2---:R-:W-:Y:S05]  /*8950*/  @!P0 NANOSLEEP.SYNCS 0x989680 ;  /* 0x009896800000895d */ /* 0x004fea0003900000 */
[----:B------:R-:W2:Y:S02]  /*8960*/  @!P0 SYNCS.PHASECHK.TRANS64 P0, [R2+URZ+0x18], R5 ;  /* 0x00001805020085a7 */ /* 0x000ea400080010ff */
[----:B--2---:R-:W-:Y:S05]  /*8970*/  @!P0 BRA `(.L_x_149) ;  /* 0xfffffffc00f08947 */ /* 0x004fea000383ffff */
[----:B------:R-:W-:Y:S05]  /*8980*/  BRA `(.L_x_26) ;  /* 0xffffff90007c7947 */ /* 0x000fea000383ffff */
.L_x_34:
[----:B-1----:R-:W-:-:S07]  /*8990*/  MOV R2, UR17 ;  /* 0x0000001100027c02 */ /* 0x002fce0008000f00 */
.L_x_150:
[----:B-1----:R1:W2:Y:S02]  /*89a0*/  SYNCS.PHASECHK.TRANS64.TRYWAIT P0, [R2+URZ+0x18], R5 ;  /* 0x00001805020075a7 */ /* 0x0022a400080011ff */
[----:B--2---:R-:W-:Y:S05]  /*89b0*/  @!P0 NANOSLEEP.SYNCS 0x989680 ;  /* 0x009896800000895d */ /* 0x004fea0003900000 */
[----:B------:R-:W2:Y:S02]  /*89c0*/  @!P0 SYNCS.PHASECHK.TRANS64 P0, [R2+URZ+0x18], R5 ;  /* 0x00001805020085a7 */ /* 0x000ea400080010ff */
[----:B--2---:R-:W-:Y:S05]  /*89d0*/  @!P0 BRA `(.L_x_150) ;  /* 0xfffffffc00f08947 */ /* 0x004fea000383ffff */
[----:B------:R-:W-:Y:S05]  /*89e0*/  BRA `(.L_x_33) ;  /* 0xffffff94003c7947 */ /* 0x000fea000383ffff */
.L_x_39:
[----:B-1----:R1:W2:Y:S02]  /*89f0*/  SYNCS.PHASECHK.TRANS64.TRYWAIT P0, [R2+URZ+0x80], R3 ;  /* 0x00008003020075a7 */ /* 0x0022a400080011ff */
[----:B--2---:R-:W-:Y:S05]  /*8a00*/  @!P0 NANOSLEEP.SYNCS 0x989680 ;  /* 0x009896800000895d */ /* 0x004fea0003900000 */
[----:B------:R-:W2:Y:S02]  /*8a10*/  @!P0 SYNCS.PHASECHK.TRANS64 P0, [R2+URZ+0x80], R3 ;  /* 0x00008003020085a7 */ /* 0x000ea400080010ff */
[----:B--2---:R-:W-:Y:S05]  /*8a20*/  @!P0 BRA `(.L_x_39) ;  /* 0xfffffffc00f08947 */ /* 0x004fea000383ffff */
[----:B------:R-:W-:Y:S05]  /*8a30*/  BRA `(.L_x_151) ;  /* 0xffffff9400e47947 */ /* 0x000fea000383ffff */
.L_x_43:
[----:B---3--:R-:W-:-:S07]  /*8a40*/  MOV R0, UR4 ;  /* 0x0000000400007c02 */ /* 0x008fce0008000f00 */
.L_x_152:
[----:B-1----:R1:W2:Y:S02]  /*8a50*/  SYNCS.PHASECHK.TRANS64.TRYWAIT P0, [R0+URZ], R3 ;  /* 0x00000003000075a7 */ /* 0x0022a400080011ff */
[----:B--2---:R-:W-:Y:S05]  /*8a60*/  @!P0 NANOSLEEP.SYNCS 0x989680 ;  /* 0x009896800000895d */ /* 0x004fea0003900000 */
[----:B------:R-:W2:Y:S02]  /*8a70*/  @!P0 SYNCS.PHASECHK.TRANS64 P0, [R0+URZ], R3 ;  /* 0x00000003000085a7 */ /* 0x000ea400080010ff */
[----:B--2---:R-:W-:Y:S05]  /*8a80*/  @!P0 BRA `(.L_x_152) ;  /* 0xfffffffc00f08947 */ /* 0x004fea000383ffff */
[----:B------:R-:W-:Y:S05]  /*8a90*/  BRA `(.L_x_153) ;  /* 0xffffff9c00547947 */ /* 0x000fea000383ffff */
.L_x_44:
[----:B---3--:R-:W-:-:S07]  /*8aa0*/  MOV R0, UR4 ;  /* 0x0000000400007c02 */ /* 0x008fce0008000f00 */
.L_x_154:
[----:B-1----:R1:W2:Y:S02]  /*8ab0*/  SYNCS.PHASECHK.TRANS64.TRYWAIT P0, [R0+URZ], R3 ;  /* 0x00000003000075a7 */ /* 0x0022a400080011ff */
[----:B--2---:R-:W-:Y:S05]  /*8ac0*/  @!P0 NANOSLEEP.SYNCS 0x989680 ;  /* 0x009896800000895d */ /* 0x004fea0003900000 */
[----:B------:R-:W2:Y:S02]  /*8ad0*/  @!P0 SYNCS.PHASECHK.TRANS64 P0, [R0+URZ], R3 ;  /* 0x00000003000085a7 */ /* 0x000ea400080010ff */
[----:B--2---:R-:W-:Y:S05]  /*8ae0*/  @!P0 BRA `(.L_x_154) ;  /* 0xfffffffc00f08947 */ /* 0x004fea000383ffff */
[----:B------:R-:W-:Y:S05]  /*8af0*/  BRA `(.L_x_155) ;  /* 0xffffff9c00607947 */ /* 0x000fea000383ffff */
.L_x_47:
[----:B-1----:R1:W2:Y:S02]  /*8b00*/  SYNCS.PHASECHK.TRANS64.TRYWAIT P0, [R0+URZ+0xe0], R5 ;  /* 0x0000e005000075a7 */ /* 0x0022a400080011ff */
[----:B--2---:R-:W-:Y:S05]  /*8b10*/  @!P0 NANOSLEEP.SYNCS 0x989680 ;  /* 0x009896800000895d */ /* 0x004fea0003900000 */
[----:B------:R-:W2:Y:S02]  /*8b20*/  @!P0 SYNCS.PHASECHK.TRANS64 P0, [R0+URZ+0xe0], R5 ;  /* 0x0000e005000085a7 */ /* 0x000ea400080010ff */
[----:B--2---:R-:W-:Y:S05]  /*8b30*/  @!P0 BRA `(.L_x_47) ;  /* 0xfffffffc00f08947 */ /* 0x004fea000383ffff */
[----:B------:R-:W-:Y:S05]  /*8b40*/  BRA `(.L_x_156) ;  /* 0xffffff9c00c07947 */ /* 0x000fea000383ffff */
.L_x_48:
[----:B------:R-:W-:-:S07]  /*8b50*/  MOV R0, UR5 ;  /* 0x0000000500007c02 */ /* 0x000fce0008000f00 */
.L_x_157:
[----:B-1----:R1:W2:Y:S02]  /*8b60*/  SYNCS.PHASECHK.TRANS64.TRYWAIT P0, [R0+URZ+0x90], R7 ;  /* 0x00009007000075a7 */ /* 0x0022a400080011ff */
[----:B--2---:R-:W-:Y:S05]  /*8b70*/  @!P0 NANOSLEEP.SYNCS 0x989680 ;  /* 0x009896800000895d */ /* 0x004fea0003900000 */
[----:B------:R-:W2:Y:S02]  /*8b80*/  @!P0 SYNCS.PHASECHK.TRANS64 P0, [R0+URZ+0x90], R7 ;  /* 0x00009007000085a7 */ /* 0x000ea400080010ff */
[----:B--2---:R-:W-:Y:S05]  /*8b90*/  @!P0 BRA `(.L_x_157) ;  /* 0xfffffffc00f08947 */ /* 0x004fea000383ffff */
[----:B------:R-:W-:Y:S05]  /*8ba0*/  BRA `(.L_x_158) ;  /* 0xffffff9c00d07947 */ /* 0x000fea000383ffff */
.L_x_49:
[----:B-1----:R1:W2:Y:S02]  /*8bb0*/  SYNCS.PHASECHK.TRANS64.TRYWAIT P1, [R0+URZ+0x80], R5 ;  /* 0x00008005000075a7 */ /* 0x0022a400080211ff */
[----:B--2---:R-:W-:Y:S05]  /*8bc0*/  @!P1 NANOSLEEP.SYNCS 0x989680 ;  /* 0x009896800000995d */ /* 0x004fea0003900000 */
[----:B------:R-:W2:Y:S02]  /*8bd0*/  @!P1 SYNCS.PHASECHK.TRANS64 P1, [R0+URZ+0x80], R5 ;  /* 0x00008005000095a7 */ /* 0x000ea400080210ff */
[----:B--2---:R-:W-:Y:S05]  /*8be0*/  @!P1 BRA `(.L_x_49) ;  /* 0xfffffffc00f09947 */ /* 0x004fea000383ffff */
[----:B------:R-:W-:Y:S05]  /*8bf0*/  BRA `(.L_x_159) ;  /* 0xffffffa000007947 */ /* 0x000fea000383ffff */
.L_x_52:
[----:B------:R-:W-:-:S07]  /*8c00*/  MOV R0, UR5 ;  /* 0x0000000500007c02 */ /* 0x000fce0008000f00 */
.L_x_160:
[----:B-1----:R1:W2:Y:S02]  /*8c10*/  SYNCS.PHASECHK.TRANS64.TRYWAIT P0, [R0+URZ+0x90], R3 ;  /* 0x00009003000075a7 */ /* 0x0022a400080011ff */
[----:B--2---:R-:W-:Y:S05]  /*8c20*/  @!P0 NANOSLEEP.SYNCS 0x989680 ;  /* 0x009896800000895d */ /* 0x004fea0003900000 */
[----:B------:R-:W2:Y:S02]  /*8c30*/  @!P0 SYNCS.PHASECHK.TRANS64 P0, [R0+URZ+0x90], R3 ;  /* 0x00009003000085a7 */ /* 0x000ea400080010ff */
[----:B--2---:R-:W-:Y:S05]  /*8c40*/  @!P0 BRA `(.L_x_160) ;  /* 0xfffffffc00f08947 */ /* 0x004fea000383ffff */
[----:B------:R-:W-:Y:S05]  /*8c50*/  BRA `(.L_x_51) ;  /* 0xffffffa000547947 */ /* 0x000fea000383ffff */
.L_x_61:
[----:B-1----:R-:W-:-:S04]  /*8c60*/  MOV R4, UR4 ;  /* 0x0000000400047c02 */ /* 0x002fc80008000f00 */
[----:B------:R1:W2:Y:S03]  /*8c70*/  SYNCS.PHASECHK.TRANS64.TRYWAIT P0, [R4+URZ+0x8], R5 ;  /* 0x00000805040075a7 */ /* 0x0002a600080011ff */
[----:B--2---:R-:W-:Y:S05]  /*8c80*/  @!P0 NANOSLEEP.SYNCS 0x989680 ;  /* 0x009896800000895d */ /* 0x004fea0003900000 */
[----:B------:R-:W2:Y:S02]  /*8c90*/  @!P0 SYNCS.PHASECHK.TRANS64 P0, [R4+URZ+0x8], R5 ;  /* 0x00000805040085a7 */ /* 0x000ea400080010ff */
[----:B--2---:R-:W-:Y:S05]  /*8ca0*/  @!P0 BRA `(.L_x_61) ;  /* 0xfffffffc00ec8947 */ /* 0x004fea000383ffff */
[----:B------:R-:W-:Y:S05]  /*8cb0*/  BRA `(.L_x_60) ;  /* 0xffffffa400087947 */ /* 0x000fea000383ffff */
.L_x_63:
[----:B------:R-:W-:Y:S01]  /*8cc0*/  BSSY B0, `(.L_x_161) ;  /* 0x0000006000007945 */ /* 0x000fe20003800000 */
[----:B------:R-:W-:-:S07]  /*8cd0*/  MOV R15, 0xffffffff ;  /* 0xffffffff000f7802 */ /* 0x000fce0000000f00 */
[----:B-1---5:R-:W-:Y:S05]  /*8ce0*/  WARPSYNC.COLLECTIVE R15, `(.L_x_162) ;  /* 0x000000000f0c7348 */ /* 0x022fea0003c00000 */
[----:B------:R-:W-:Y:S02]  /*8cf0*/  ELECT P6, UR79, PT ;  /* 0x00000000004f782f */ /* 0x000fe400038c0000 */
[----:B------:R-:W-:Y:S01]  /*8d00*/  MOV R14, UR79 ;  /* 0x0000004f000e7c02 */ /* 0x000fe20008000f00 */
[----:B-1---5:R-:W-:Y:S10]  /*8d10*/  ENDCOLLECTIVE ;  /* 0x000000000000791b */ /* 0x022ff40003800000 */
.L_x_162:
[----:B------:R-:W-:Y:S05]  /*8d20*/  BSYNC B0 ;  /* 0x0000000000007941 */ /* 0x000fea0003800000 */
.L_x_161:
[----:B------:R-:W-:Y:S05]  /*8d30*/  BRA `(.L_x_163) ;  /* 0xffffffa400387947 */ /* 0x000fea000383ffff */
.L_x_65:
[----:B-1----:R-:W-:-:S04]  /*8d40*/  MOV R2, UR4 ;  /* 0x0000000400027c02 */ /* 0x002fc80008000f00 */
[----:B------:R1:W2:Y:S03]  /*8d50*/  SYNCS.PHASECHK.TRANS64.TRYWAIT P0, [R2+URZ+0x8], R3 ;  /* 0x00000803020075a7 */ /* 0x0002a600080011ff */
[----:B--2---:R-:W-:Y:S05]  /*8d60*/  @!P0 NANOSLEEP.SYNCS 0x989680 ;  /* 0x009896800000895d */ /* 0x004fea0003900000 */
[----:B------:R-:W2:Y:S02]  /*8d70*/  @!P0 SYNCS.PHASECHK.TRANS64 P0, [R2+URZ+0x8], R3 ;  /* 0x00000803020085a7 */ /* 0x000ea400080010ff */
[----:B--2---:R-:W-:Y:S05]  /*8d80*/  @!P0 BRA `(.L_x_65) ;  /* 0xfffffffc00ec8947 */ /* 0x004fea000383ffff */
[----:B------:R-:W-:Y:S05]  /*8d90*/  BRA `(.L_x_64) ;  /* 0xffffffa4003c7947 */ /* 0x000fea000383ffff */
.L_x_66:
[----:B-1----:R1:W2:Y:S02]  /*8da0*/  SYNCS.PHASECHK.TRANS64.TRYWAIT P0, [R0+URZ+0x80], R5 ;  /* 0x00008005000075a7 */ /* 0x0022a400080011ff */
[----:B--2---:R-:W-:Y:S05]  /*8db0*/  @!P0 NANOSLEEP.SYNCS 0x989680 ;  /* 0x009896800000895d */ /* 0x004fea0003900000 */
[----:B------:R-:W2:Y:S02]  /*8dc0*/  @!P0 SYNCS.PHASECHK.TRANS64 P0, [R0+URZ+0x80], R5 ;  /* 0x00008005000085a7 */ /* 0x000ea400080010ff */
[----:B--2---:R-:W-:Y:S05]  /*8dd0*/  @!P0 BRA `(.L_x_66) ;  /* 0xfffffffc00f08947 */ /* 0x004fea000383ffff */
[----:B------:R-:W-:Y:S05]  /*8de0*/  BRA `(.L_x_164) ;  /* 0xffffffa800207947 */ /* 0x000fea000383ffff */
.L_x_68:
[----:B------:R-:W-:-:S07]  /*8df0*/  MOV R0, UR7 ;  /* 0x0000000700007c02 */ /* 0x000fce0008000f00 */
.L_x_165:
[----:B-1----:R1:W2:Y:S02]  /*8e00*/  SYNCS.PHASECHK.TRANS64.TRYWAIT P0, [R0+URZ+0xc0], R5 ;  /* 0x0000c005000075a7 */ /* 0x0022a400080011ff */
[----:B--2---:R-:W-:Y:S05]  /*8e10*/  @!P0 NANOSLEEP.SYNCS 0x989680 ;  /* 0x009896800000895d */ /* 0x004fea0003900000 */
[----:B------:R-:W2:Y:S02]  /*8e20*/  @!P0 SYNCS.PHASECHK.TRANS64 P0, [R0+URZ+0xc0], R5 ;  /* 0x0000c005000085a7 */ /* 0x000ea400080010ff */
[----:B--2---:R-:W-:Y:S05]  /*8e30*/  @!P0 BRA `(.L_x_165) ;  /* 0xfffffffc00f08947 */ /* 0x004fea000383ffff */
[----:B------:R-:W-:Y:S05]  /*8e40*/  BRA `(.L_x_166) ;  /* 0xffffffa8006c7947 */ /* 0x000fea000383ffff */
.L_x_71:
[----:B------:R-:W-:Y:S07]  /*8e50*/  MOV R0, UR6 ;  /* 0x0000000600007c02 */ /* 0x000fee0008000f00 */
.L_x_167:
[----:B-1----:R1:W2:Y:S02]  /*8e60*/  SYNCS.PHASECHK.TRANS64.TRYWAIT P0, [R0+URZ], R5 ;  /* 0x00000005000075a7 */ /* 0x0022a400080011ff */
[----:B--2---:R-:W-:Y:S05]  /*8e70*/  @!P0 NANOSLEEP.SYNCS 0x989680 ;  /* 0x009896800000895d */ /* 0x004fea0003900000 */
[----:B------:R-:W2:Y:S02]  /*8e80*/  @!P0 SYNCS.PHASECHK.TRANS64 P0, [R0+URZ], R5 ;  /* 0x00000005000085a7 */ /* 0x000ea400080010ff */
[----:B--2---:R-:W-:Y:S05]  /*8e90*/  @!P0 BRA `(.L_x_167) ;  /* 0xfffffffc00f08947 */ /* 0x004fea000383ffff */
[----:B------:R-:W-:Y:S05]  /*8ea0*/  BRA `(.L_x_70) ;  /* 0xffffffa800807947 */ /* 0x000fea000383ffff */
.L_x_75:
[----:B-1----:R-:W-:-:S07]  /*8eb0*/  MOV R0, UR7 ;  /* 0x0000000700007c02 */ /* 0x002fce0008000f00 */
.L_x_168:
[----:B-1----:R1:W2:Y:S02]  /*8ec0*/  SYNCS.PHASECHK.TRANS64.TRYWAIT P0, [R0+URZ], R3 ;  /* 0x00000003000075a7 */ /* 0x0022a400080011ff */
[----:B--2---:R-:W-:Y:S05]  /*8ed0*/  @!P0 NANOSLEEP.SYNCS 0x989680 ;  /* 0x009896800000895d */ /* 0x004fea0003900000 */
[----:B------:R-:W2:Y:S02]  /*8ee0*/  @!P0 SYNCS.PHASECHK.TRANS64 P0, [R0+URZ], R3 ;  /* 0x00000003000085a7 */ /* 0x000ea400080010ff */
[----:B--2---:R-:W-:Y:S05]  /*8ef0*/  @!P0 BRA `(.L_x_168) ;  /* 0xfffffffc00f08947 */ /* 0x004fea000383ffff */
[----:B------:R-:W-:Y:S05]  /*8f00*/  BRA `(.L_x_169) ;  /* 0xffffffac00747947 */ /* 0x000fea000383ffff */
.L_x_76:
[----:B------:R-:W-:-:S07]  /*8f10*/  MOV R0, UR7 ;  /* 0x0000000700007c02 */ /* 0x000fce0008000f00 */
.L_x_170:
[----:B-1----:R1:W2:Y:S02]  /*8f20*/  SYNCS.PHASECHK.TRANS64.TRYWAIT P0, [R0+URZ], R3 ;  /* 0x00000003000075a7 */ /* 0x0022a400080011ff */
[----:B--2---:R-:W-:Y:S05]  /*8f30*/  @!P0 NANOSLEEP.SYNCS 0x989680 ;  /* 0x009896800000895d */ /* 0x004fea0003900000 */
[----:B------:R-:W2:Y:S02]  /*8f40*/  @!P0 SYNCS.PHASECHK.TRANS64 P0, [R0+URZ], R3 ;  /* 0x00000003000085a7 */ /* 0x000ea400080010ff */
[----:B--2---:R-:W-:Y:S05]  /*8f50*/  @!P0 BRA `(.L_x_170) ;  /* 0xfffffffc00f08947 */ /* 0x004fea000383ffff */
[----:B------:R-:W-:Y:S05]  /*8f60*/  BRA `(.L_x_171) ;  /* 0xffffffac00807947 */ /* 0x000fea000383ffff */
.L_x_77:
[----:B------:R-:W-:-:S07]  /*8f70*/  MOV R0, UR7 ;  /* 0x0000000700007c02 */ /* 0x000fce0008000f00 */
.L_x_172:
[----:B-1----:R1:W2:Y:S02]  /*8f80*/  SYNCS.PHASECHK.TRANS64.TRYWAIT P0, [R0+URZ], R3 ;  /* 0x00000003000075a7 */ /* 0x0022a400080011ff */
[----:B--2---:R-:W-:Y:S05]  /*8f90*/  @!P0 NANOSLEEP.SYNCS 0x989680 ;  /* 0x009896800000895d */ /* 0x004fea0003900000 */
[----:B------:R-:W2:Y:S02]  /*8fa0*/  @!P0 SYNCS.PHASECHK.TRANS64 P0, [R0+URZ], R3 ;  /* 0x00000003000085a7 */ /* 0x000ea400080010ff */
[----:B--2---:R-:W-:Y:S05]  /*8fb0*/  @!P0 BRA `(.L_x_172) ;  /* 0xfffffffc00f08947 */ /* 0x004fea000383ffff */
[----:B------:R-:W-:Y:S05]  /*8fc0*/  BRA `(.L_x_173) ;  /* 0xffffffac008c7947 */ /* 0x000fea000383ffff */
.L_x_80:
[----:B------:R-:W-:-:S07]  /*8fd0*/  MOV R0, UR5 ;  /* 0x0000000500007c02 */ /* 0x000fce0008000f00 */
.L_x_174:
[----:B-1----:R1:W2:Y:S02]  /*8fe0*/  SYNCS.PHASECHK.TRANS64.TRYWAIT P1, [R0+URZ+0x100], R3 ;  /* 0x00010003000075a7 */ /* 0x0022a400080211ff */
[----:B--2---:R-:W-:Y:S05]  /*8ff0*/  @!P1 NANOSLEEP.SYNCS 0x989680 ;  /* 0x009896800000995d */ /* 0x004fea0003900000 */
[----:B------:R-:W2:Y:S02]  /*9000*/  @!P1 SYNCS.PHASECHK.TRANS64 P1, [R0+URZ+0x100], R3 ;  /* 0x00010003000095a7 */ /* 0x000ea400080210ff */
[----:B--2---:R-:W-:Y:S05]  /*9010*/  @!P1 BRA `(.L_x_174) ;  /* 0xfffffffc00f09947 */ /* 0x004fea000383ffff */
[----:B------:R-:W-:Y:S05]  /*9020*/  BRA `(.L_x_175) ;  /* 0xffffffac00d87947 */ /* 0x000fea000383ffff */
.L_x_85:
[----:B--2---:R2:W3:Y:S02]  /*9030*/  SYNCS.PHASECHK.TRANS64.TRYWAIT P0, [R0+URZ+0x80], R3 ;  /* 0x00008003000075a7 */ /* 0x0044e400080011ff */
[----:B---3--:R-:W-:Y:S05]  /*9040*/  @!P0 NANOSLEEP.SYNCS 0x989680 ;  /* 0x009896800000895d */ /* 0x008fea0003900000 */
[----:B------:R-:W3:Y:S02]  /*9050*/  @!P0 SYNCS.PHASECHK.TRANS64 P0, [R0+URZ+0x80], R3 ;  /* 0x00008003000085a7 */ /* 0x000ee400080010ff */
[----:B---3--:R-:W-:Y:S05]  /*9060*/  @!P0 BRA `(.L_x_85) ;  /* 0xfffffffc00f08947 */ /* 0x008fea000383ffff */
[----:B------:R-:W-:Y:S05]  /*9070*/  BRA `(.L_x_176) ;  /* 0xffffffb000dc7947 */ /* 0x000fea000383ffff */
.L_x_88:
[----:B------:R-:W-:Y:S07]  /*9080*/  MOV R0, UR4 ;  /* 0x0000000400007c02 */ /* 0x000fee0008000f00 */
.L_x_177:
[----:B--2---:R2:W3:Y:S02]  /*9090*/  SYNCS.PHASECHK.TRANS64.TRYWAIT P0, [R0+URZ+0x78], R3 ;  /* 0x00007803000075a7 */ /* 0x0044e400080011ff */
[----:B---3--:R-:W-:Y:S05]  /*90a0*/  @!P0 NANOSLEEP.SYNCS 0x989680 ;  /* 0x009896800000895d */ /* 0x008fea0003900000 */
[----:B------:R-:W3:Y:S02]  /*90b0*/  @!P0 SYNCS.PHASECHK.TRANS64 P0, [R0+URZ+0x78], R3 ;  /* 0x00007803000085a7 */ /* 0x000ee400080010ff */
[----:B---3--:R-:W-:Y:S05]  /*90c0*/  @!P0 BRA `(.L_x_177) ;  /* 0xfffffffc00f08947 */ /* 0x008fea000383ffff */
[----:B------:R-:W-:Y:S05]  /*90d0*/  BRA `(.L_x_87) ;  /* 0xffffffb400bc7947 */ /* 0x000fea000383ffff */
.L_x_91:
[----:B------:R-:W-:Y:S07]  /*90e0*/  MOV R3, UR4 ;  /* 0x0000000400037c02 */ /* 0x000fee0008000f00 */
.L_x_178:
[----:B-1----:R1:W2:Y:S02]  /*90f0*/  SYNCS.PHASECHK.TRANS64.TRYWAIT P0, [R3+URZ+0x50], R12 ;  /* 0x0000500c030075a7 */ /* 0x0022a400080011ff */
[----:B--2---:R-:W-:Y:S05]  /*9100*/  @!P0 NANOSLEEP.SYNCS 0x989680 ;  /* 0x009896800000895d */ /* 0x004fea0003900000 */
[----:B------:R-:W2:Y:S02]  /*9110*/  @!P0 SYNCS.PHASECHK.TRANS64 P0, [R3+URZ+0x50], R12 ;  /* 0x0000500c030085a7 */ /* 0x000ea400080010ff */
[----:B--2---:R-:W-:Y:S05]  /*9120*/  @!P0 BRA `(.L_x_178) ;  /* 0xfffffffc00f08947 */ /* 0x004fea000383ffff */
[----:B------:R-:W-:Y:S05]  /*9130*/  BRA `(.L_x_179) ;  /* 0xffffffb800387947 */ /* 0x000fea000383ffff */
.L_x_92:
[----:B-1----:R-:W-:Y:S07]  /*9140*/  MOV R3, UR4 ;  /* 0x0000000400037c02 */ /* 0x002fee0008000f00 */
.L_x_180:
[----:B-1----:R1:W2:Y:S02]  /*9150*/  SYNCS.PHASECHK.TRANS64.TRYWAIT P0, [R3+URZ+0x58], R12 ;  /* 0x0000580c030075a7 */ /* 0x0022a400080011ff */
[----:B--2---:R-:W-:Y:S05]  /*9160*/  @!P0 NANOSLEEP.SYNCS 0x989680 ;  /* 0x009896800000895d */ /* 0x004fea0003900000 */
[----:B------:R-:W2:Y:S02]  /*9170*/  @!P0 SYNCS.PHASECHK.TRANS64 P0, [R3+URZ+0x58], R12 ;  /* 0x0000580c030085a7 */ /* 0x000ea400080010ff */
[----:B--2---:R-:W-:Y:S05]  /*9180*/  @!P0 BRA `(.L_x_180) ;  /* 0xfffffffc00f08947 */ /* 0x004fea000383ffff */
[----:B------:R-:W-:Y:S05]  /*9190*/  BRA `(.L_x_181) ;  /* 0xffffffb800947947 */ /* 0x000fea000383ffff */
.L_x_93:
[----:B-1----:R-:W-:Y:S07]  /*91a0*/  MOV R3, UR4 ;  /* 0x0000000400037c02 */ /* 0x002fee0008000f00 */
.L_x_182:
[----:B-1----:R1:W2:Y:S02]  /*91b0*/  SYNCS.PHASECHK.TRANS64.TRYWAIT P0, [R3+URZ+0x60], R12 ;  /* 0x0000600c030075a7 */ /* 0x0022a400080011ff */
[----:B--2---:R-:W-:Y:S05]  /*91c0*/  @!P0 NANOSLEEP.SYNCS 0x989680 ;  /* 0x009896800000895d */ /* 0x004fea0003900000 */
[----:B------:R-:W2:Y:S02]  /*91d0*/  @!P0 SYNCS.PHASECHK.TRANS64 P0, [R3+URZ+0x60], R12 ;  /* 0x0000600c030085a7 */ /* 0x000ea400080010ff */
[----:B--2---:R-:W-:Y:S05]  /*91e0*/  @!P0 BRA `(.L_x_182) ;  /* 0xfffffffc00f08947 */ /* 0x004fea000383ffff */
[----:B------:R-:W-:Y:S05]  /*91f0*/  BRA `(.L_x_183) ;  /* 0xffffffb800f07947 */ /* 0x000fea000383ffff */
.L_x_94:
[----:B------:R-:W-:Y:S07]  /*9200*/  MOV R3, UR4 ;  /* 0x0000000400037c02 */ /* 0x000fee0008000f00 */
.L_x_184:
[----:B-1----:R1:W2:Y:S02]  /*9210*/  SYNCS.PHASECHK.TRANS64.TRYWAIT P0, [R3+URZ+0x68], R12 ;  /* 0x0000680c030075a7 */ /* 0x0022a400080011ff */
[----:B--2---:R-:W-:Y:S05]  /*9220*/  @!P0 NANOSLEEP.SYNCS 0x989680 ;  /* 0x009896800000895d */ /* 0x004fea0003900000 */
[----:B------:R-:W2:Y:S02]  /*9230*/  @!P0 SYNCS.PHASECHK.TRANS64 P0, [R3+URZ+0x68], R12 ;  /* 0x0000680c030085a7 */ /* 0x000ea400080010ff */
[----:B--2---:R-:W-:Y:S05]  /*9240*/  @!P0 BRA `(.L_x_184) ;  /* 0xfffffffc00f08947 */ /* 0x004fea000383ffff */
[----:B------:R-:W-:Y:S05]  /*9250*/  BRA `(.L_x_185) ;  /* 0xffffffbc00907947 */ /* 0x000fea000383ffff */
.L_x_96:
[----:B------:R-:W-:-:S07]  /*9260*/  MOV R0, UR4 ;  /* 0x0000000400007c02 */ /* 0x000fce0008000f00 */
.L_x_186:
[----:B-1----:R1:W3:Y:S02]  /*9270*/  SYNCS.PHASECHK.TRANS64.TRYWAIT P0, [R0+URZ+0x50], R3 ;  /* 0x00005003000075a7 */ /* 0x0022e400080011ff */
[----:B---3--:R-:W-:Y:S05]  /*9280*/  @!P0 NANOSLEEP.SYNCS 0x989680 ;  /* 0x009896800000895d */ /* 0x008fea0003900000 */
[----:B------:R-:W3:Y:S02]  /*9290*/  @!P0 SYNCS.PHASECHK.TRANS64 P0, [R0+URZ+0x50], R3 ;  /* 0x00005003000085a7 */ /* 0x000ee400080010ff */
[----:B---3--:R-:W-:Y:S05]  /*92a0*/  @!P0 BRA `(.L_x_186) ;  /* 0xfffffffc00f08947 */ /* 0x008fea000383ffff */
[----:B------:R-:W-:Y:S05]  /*92b0*/  BRA `(.L_x_187) ;  /* 0xffffffc000187947 */ /* 0x000fea000383ffff */
.L_x_97:
[----:B-1----:R-:W-:-:S07]  /*92c0*/  MOV R0, UR4 ;  /* 0x0000000400007c02 */ /* 0x002fce0008000f00 */
.L_x_188:
[----:B-1----:R1:W3:Y:S02]  /*92d0*/  SYNCS.PHASECHK.TRANS64.TRYWAIT P0, [R0+URZ+0x58], R3 ;  /* 0x00005803000075a7 */ /* 0x0022e400080011ff */
[----:B---3--:R-:W-:Y:S05]  /*92e0*/  @!P0 NANOSLEEP.SYNCS 0x989680 ;  /* 0x009896800000895d */ /* 0x008fea0003900000 */
[----:B------:R-:W3:Y:S02]  /*92f0*/  @!P0 SYNCS.PHASECHK.TRANS64 P0, [R0+URZ+0x58], R3 ;  /* 0x00005803000085a7 */ /* 0x000ee400080010ff */
[----:B---3--:R-:W-:Y:S05]  /*9300*/  @!P0 BRA `(.L_x_188) ;  /* 0xfffffffc00f08947 */ /* 0x008fea000383ffff */
[----:B------:R-:W-:Y:S05]  /*9310*/  BRA `(.L_x_189) ;  /* 0xffffffc000087947 */ /* 0x000fea000383ffff */
.L_x_98:
[----:B-1----:R-:W-:-:S07]  /*9320*/  MOV R0, UR4 ;  /* 0x0000000400007c02 */ /* 0x002fce0008000f00 */
.L_x_190:
[----:B-1----:R1:W3:Y:S02]  /*9330*/  SYNCS.PHASECHK.TRANS64.TRYWAIT P0, [R0+URZ+0x60], R3 ;  /* 0x00006003000075a7 */ /* 0x0022e400080011ff */
[----:B---3--:R-:W-:Y:S05]  /*9340*/  @!P0 NANOSLEEP.SYNCS 0x989680 ;  /* 0x009896800000895d */ /* 0x008fea0003900000 */
[----:B------:R-:W3:Y:S02]  /*9350*/  @!P0 SYNCS.PHASECHK.TRANS64 P0, [R0+URZ+0x60], R3 ;  /* 0x00006003000085a7 */ /* 0x000ee400080010ff */
[----:B---3--:R-:W-:Y:S05]  /*9360*/  @!P0 BRA `(.L_x_190) ;  /* 0xfffffffc00f08947 */ /* 0x008fea000383ffff */
[----:B------:R-:W-:Y:S05]  /*9370*/  BRA `(.L_x_191) ;  /* 0xffffffbc00f87947 */ /* 0x000fea000383ffff */
.L_x_100:
[----:B--2---:R2:W3:Y:S02]  /*9380*/  SYNCS.PHASECHK.TRANS64.TRYWAIT P0, [R0+URZ+0x80], R3 ;  /* 0x00008003000075a7 */ /* 0x0044e400080011ff */
[----:B---3--:R-:W-:Y:S05]  /*9390*/  @!P0 NANOSLEEP.SYNCS 0x989680 ;  /* 0x009896800000895d */ /* 0x008fea0003900000 */
[----:B------:R-:W3:Y:S02]  /*93a0*/  @!P0 SYNCS.PHASECHK.TRANS64 P0, [R0+URZ+0x80], R3 ;  /* 0x00008003000085a7 */ /* 0x000ee400080010ff */
[----:B---3--:R-:W-:Y:S05]  /*93b0*/  @!P0 BRA `(.L_x_100) ;  /* 0xfffffffc00f08947 */ /* 0x008fea000383ffff */
[----:B------:R-:W-:Y:S05]  /*93c0*/  BRA `(.L_x_192) ;  /* 0xffffffc000cc7947 */ /* 0x000fea000383ffff */
.L_x_111:
[----:B-1----:R-:W-:Y:S04]  /*93d0*/  MOV R0, UR44 ;  /* 0x0000002c00007c02 */ /* 0x002fe80008000f00 */
[----:B------:R1:W2:Y:S03]  /*93e0*/  SYNCS.PHASECHK.TRANS64.TRYWAIT P1, [R0+URZ+0x30], R5 ;  /* 0x00003005000075a7 */ /* 0x0002a600080211ff */
[----:B--2---:R-:W-:Y:S05]  /*93f0*/  @!P1 NANOSLEEP.SYNCS 0x989680 ;  /* 0x009896800000995d */ /* 0x004fea0003900000 */
[----:B------:R-:W2:Y:S02]  /*9400*/  @!P1 SYNCS.PHASECHK.TRANS64 P1, [R0+URZ+0x30], R5 ;  /* 0x00003005000095a7 */ /* 0x000ea400080210ff */
[----:B--2---:R-:W-:Y:S05]  /*9410*/  @!P1 BRA `(.L_x_111) ;  /* 0xfffffffc00ec9947 */ /* 0x004fea000383ffff */
[----:B------:R-:W-:Y:S05]  /*9420*/  BRA `(.L_x_110) ;  /* 0xffffffcc00c47947 */ /* 0x000fea000383ffff */
.L_x_113:
[----:B-1----:R1:W4:Y:S02]  /*9430*/  SYNCS.PHASECHK.TRANS64.TRYWAIT P0, [R78+URZ+0xa0], R3 ;  /* 0x0000a0034e0075a7 */ /* 0x00232400080011ff */
[----:B----4-:R-:W-:Y:S05]  /*9440*/  @!P0 NANOSLEEP.SYNCS 0x989680 ;  /* 0x009896800000895d */ /* 0x010fea0003900000 */
[----:B------:R-:W4:Y:S02]  /*9450*/  @!P0 SYNCS.PHASECHK.TRANS64 P0, [R78+URZ+0xa0], R3 ;  /* 0x0000a0034e0085a7 */ /* 0x000f2400080010ff */
[----:B----4-:R-:W-:Y:S05]  /*9460*/  @!P0 BRA `(.L_x_113) ;  /* 0xfffffffc00f08947 */ /* 0x010fea000383ffff */
[----:B------:R-:W-:Y:S05]  /*9470*/  BRA `(.L_x_112) ;  /* 0xffffffcc00e47947 */ /* 0x000fea000383ffff */
.L_x_122:
[----:B--2---:R2:W3:Y:S02]  /*9480*/  SYNCS.PHASECHK.TRANS64.TRYWAIT P0, [R3+URZ+0x30], R0 ;  /* 0x00003000030075a7 */ /* 0x0044e400080011ff */
[----:B---3--:R-:W-:Y:S05]  /*9490*/  @!P0 NANOSLEEP.SYNCS 0x989680 ;  /* 0x009896800000895d */ /* 0x008fea0003900000 */
[----:B------:R-:W3:Y:S02]  /*94a0*/  @!P0 SYNCS.PHASECHK.TRANS64 P0, [R3+URZ+0x30], R0 ;  /* 0x00003000030085a7 */ /* 0x000ee400080010ff */
[----:B---3--:R-:W-:Y:S05]  /*94b0*/  @!P0 BRA `(.L_x_122) ;  /* 0xfffffffc00f08947 */ /* 0x008fea000383ffff */
[----:B------:R-:W-:Y:S05]  /*94c0*/  BRA `(.L_x_121) ;  /* 0xffffffd400f07947 */ /* 0x000fea000383ffff */
.L_x_130:
[----:B--2---:R2:W3:Y:S02]  /*94d0*/  SYNCS.PHASECHK.TRANS64.TRYWAIT P0, [R87+URZ+0x30], R4 ;  /* 0x00003004570075a7 */ /* 0x0044e400080011ff */
[----:B---3--:R-:W-:Y:S05]  /*94e0*/  @!P0 NANOSLEEP.SYNCS 0x989680 ;  /* 0x009896800000895d */ /* 0x008fea0003900000 */
[----:B------:R-:W3:Y:S02]  /*94f0*/  @!P0 SYNCS.PHASECHK.TRANS64 P0, [R87+URZ+0x30], R4 ;  /* 0x00003004570085a7 */ /* 0x000ee400080010ff */
[----:B---3--:R-:W-:Y:S05]  /*9500*/  @!P0 BRA `(.L_x_130) ;  /* 0xfffffffc00f08947 */ /* 0x008fea000383ffff */
[----:B------:R-:W-:Y:S05]  /*9510*/  BRA `(.L_x_129) ;  /* 0xffffffe0000c7947 */ /* 0x000fea000383ffff */
.L_x_138:
[----:B--2---:R2:W3:Y:S02]  /*9520*/  SYNCS.PHASECHK.TRANS64.TRYWAIT P0, [R92+URZ+0x30], R3 ;  /* 0x000030035c0075a7 */ /* 0x0044e400080011ff */
[----:B---3--:R-:W-:Y:S05]  /*9530*/  @!P0 NANOSLEEP.SYNCS 0x989680 ;  /* 0x009896800000895d */ /* 0x008fea0003900000 */
[----:B------:R-:W3:Y:S02]  /*9540*/  @!P0 SYNCS.PHASECHK.TRANS64 P0, [R92+URZ+0x30], R3 ;  /* 0x000030035c0085a7 */ /* 0x000ee400080010ff */
[----:B---3--:R-:W-:Y:S05]  /*9550*/  @!P0 BRA `(.L_x_138) ;  /* 0xfffffffc00f08947 */ /* 0x008fea000383ffff */
[----:B------:R-:W-:Y:S05]  /*9560*/  BRA `(.L_x_137) ;  /* 0xffffffe800287947 */ /* 0x000fea000383ffff */
        .weak           $__internal_0_$__cuda_sm10x_tcgen05_guardrail_trap_col_being_dealloced_not_returned_by_alloc
        .type           $__internal_0_$__cuda_sm10x_tcgen05_guardrail_trap_col_being_dealloced_not_returned_by_alloc,@function
        .size           $__internal_0_$__cuda_sm10x_tcgen05_guardrail_trap_col_being_dealloced_not_returned_by_alloc,($__internal_1_$__cuda_sm10x_tcgen05_guardrail_trap_phase_invalid_during_alloc - $__internal_0_$__cuda_sm10x_tcgen05_guardrail_trap_col_being_dealloced_not_returned_by_alloc)
$__internal_0_$__cuda_sm10x_tcgen05_guardrail_trap_col_being_dealloced_not_returned_by_alloc:
[----:B------:R-:W-:Y:S05]  /*9570*/  BPT.TRAP 0x1 ;  /* 0x000000040000795c */ /* 0x000fea0000300000 */
[----:B------:R-:W-:-:S04]  /*9580*/  HFMA2 R3, -RZ, RZ, 0, 0 ;  /* 0x00000000ff037431 */ /* 0x000fc800000001ff */
[----:B------:R-:W-:Y:S05]  /*9590*/  RET.REL.NODEC R2 `(_ZN7cutlass13device_kernelINS_4gemm6kernel13GemmUniversalIN4cute5tupleIJiiiiEEENS1_10collective13CollectiveMmaINS1_35MainloopSm100TmaUmmaWarpSpecializedILi3ELi2ELi4ENS5_IJNS4_1CILi2EEENSA_ILi4EEENSA_ILi1EEEEEEEENS5_IJNSA_ILi128EEESG_NSA_ILi64EEEEEENS_6half_tENS5_IJSD_llEEESJ_SK_NS4_8TiledMMAINS4_8MMA_AtomIJNS4_26SM100_MMA_F16BF16_2x1SM_SSISJ_SJ_fLi128ELi128ELNS4_4UMMA5MajorE1ELSP_1ELNSO_7ScaleInE0ELSQ_0EEEEEENS4_6LayoutINS5_IJSD_SD_SD_EEENS5_IJNSA_ILi0EEESV_SV_EEEEENS5_IJNS4_10UnderscoreESY_SY_EEEEENS4_28SM100_TMA_2SM_LOAD_MULTICASTENS4_14ComposedLayoutINS4_7SwizzleILi3ELi4ELi3EEENS4_18smem_ptr_flag_bitsILi16EEENST_INS5_IJSH_NSA_ILi8EEEEEENS5_IJSD_SH_EEEEEEEvNS4_8identityENS4_18SM100_TMA_2SM_LOADES1B_vS1C_EENS_8epilogue10collective18CollectiveEpilogueINS1F_23Sm100TmaWarpSpecializedILi4ELi2ELi16ELb1ELb0EEEJNS5_IJSH_SG_SH_EEENS5_IJNST_ISH_SD_EENST_INS5_IJNSA_ILi16EEESB_EEES19_EEEEESJ_NS5_IJlSD_lEEESJ_S1Q_NS1F_6fusion15FusionCallbacksIS1J_NS1R_17LinearCombinationISJ_fSJ_fLNS_15FloatRoundStyleE2EEES1K_S1P_JEEENS4_5SM1004TMEM4LOAD26SM100_TMEM_LOAD_32dp32b16xENS4_13SM90_TMA_LOADENS12_INS13_ILi1ELi4ELi3EEES16_NST_INS5_IJS17_S1M_EEENS5_IJS1M_SD_EEEEEEENS4_39AutoVectorizingCopyWithAssumedAlignmentILi128EEENS4_14SM90_TMA_STOREES26_S28_S28_EEEvvEEEEvNT_6ParamsE) ;  /* 0xffffff6802987950 */ /* 0x000fea0003c3ffff */
        .weak           $__internal_1_$__cuda_sm10x_tcgen05_guardrail_trap_phase_invalid_during_alloc
        .type           $__internal_1_$__cuda_sm10x_tcgen05_guardrail_trap_phase_invalid_during_alloc,@function
        .size           $__internal_1_$__cuda_sm10x_tcgen05_guardrail_trap_phase_invalid_during_alloc,($__internal_2_$__cuda_sm10x_tcgen05_guardrail_trap_unallocated_columns_being_dealloced - $__internal_1_$__cuda_sm10x_tcgen05_guardrail_trap_phase_invalid_during_alloc)
$__internal_1_$__cuda_sm10x_tcgen05_guardrail_trap_phase_invalid_during_alloc:
[----:B------:R-:W-:Y:S05]  /*95a0*/  BPT.TRAP 0x1 ;  /* 0x000000040000795c */ /* 0x000fea0000300000 */
[----:B------:R-:W-:-:S04]  /*95b0*/  MOV R3, 0x0 ;  /* 0x0000000000037802 */ /* 0x000fc80000000f00 */
[----:B------:R-:W-:Y:S05]  /*95c0*/  RET.REL.NODEC R2 `(_ZN7cutlass13device_kernelINS_4gemm6kernel13GemmUniversalIN4cute5tupleIJiiiiEEENS1_10collective13CollectiveMmaINS1_35MainloopSm100TmaUmmaWarpSpecializedILi3ELi2ELi4ENS5_IJNS4_1CILi2EEENSA_ILi4EEENSA_ILi1EEEEEEEENS5_IJNSA_ILi128EEESG_NSA_ILi64EEEEEENS_6half_tENS5_IJSD_llEEESJ_SK_NS4_8TiledMMAINS4_8MMA_AtomIJNS4_26SM100_MMA_F16BF16_2x1SM_SSISJ_SJ_fLi128ELi128ELNS4_4UMMA5MajorE1ELSP_1ELNSO_7ScaleInE0ELSQ_0EEEEEENS4_6LayoutINS5_IJSD_SD_SD_EEENS5_IJNSA_ILi0EEESV_SV_EEEEENS5_IJNS4_10UnderscoreESY_SY_EEEEENS4_28SM100_TMA_2SM_LOAD_MULTICASTENS4_14ComposedLayoutINS4_7SwizzleILi3ELi4ELi3EEENS4_18smem_ptr_flag_bitsILi16EEENST_INS5_IJSH_NSA_ILi8EEEEEENS5_IJSD_SH_EEEEEEEvNS4_8identityENS4_18SM100_TMA_2SM_LOADES1B_vS1C_EENS_8epilogue10collective18CollectiveEpilogueINS1F_23Sm100TmaWarpSpecializedILi4ELi2ELi16ELb1ELb0EEEJNS5_IJSH_SG_SH_EEENS5_IJNST_ISH_SD_EENST_INS5_IJNSA_ILi16EEESB_EEES19_EEEEESJ_NS5_IJlSD_lEEESJ_S1Q_NS1F_6fusion15FusionCallbacksIS1J_NS1R_17LinearCombinationISJ_fSJ_fLNS_15FloatRoundStyleE2EEES1K_S1P_JEEENS4_5SM1004TMEM4LOAD26SM100_TMEM_LOAD_32dp32b16xENS4_13SM90_TMA_LOADENS12_INS13_ILi1ELi4ELi3EEES16_NST_INS5_IJS17_S1M_EEENS5_IJS1M_SD_EEEEEEENS4_39AutoVectorizingCopyWithAssumedAlignmentILi128EEENS4_14SM90_TMA_STOREES26_S28_S28_EEEvvEEEEvNT_6ParamsE) ;  /* 0xffffff68028c7950 */ /* 0x000fea0003c3ffff */
        .weak           $__internal_2_$__cuda_sm10x_tcgen05_guardrail_trap_unallocated_columns_being_dealloced
        .type           $__internal_2_$__cuda_sm10x_tcgen05_guardrail_trap_unallocated_columns_being_dealloced,@function
        .size           $__internal_2_$__cuda_sm10x_tcgen05_guardrail_trap_unallocated_columns_being_dealloced,(.L_x_194 - $__internal_2_$__cuda_sm10x_tcgen05_guardrail_trap_unallocated_columns_being_dealloced)
$__internal_2_$__cuda_sm10x_tcgen05_guardrail_trap_unallocated_columns_being_dealloced:
[----:B------:R-:W-:Y:S05]  /*95d0*/  BPT.TRAP 0x1 ;  /* 0x000000040000795c */ /* 0x000fea0000300000 */
[----:B------:R-:W-:-:S04]  /*95e0*/  HFMA2 R3, -RZ, RZ, 0, 0 ;  /* 0x00000000ff037431 */ /* 0x000fc800000001ff */
[----:B------:R-:W-:Y:S05]  /*95f0*/  RET.REL.NODEC R2 `(_ZN7cutlass13device_kernelINS_4gemm6kernel13GemmUniversalIN4cute5tupleIJiiiiEEENS1_10collective13CollectiveMmaINS1_35MainloopSm100TmaUmmaWarpSpecializedILi3ELi2ELi4ENS5_IJNS4_1CILi2EEENSA_ILi4EEENSA_ILi1EEEEEEEENS5_IJNSA_ILi128EEESG_NSA_ILi64EEEEEENS_6half_tENS5_IJSD_llEEESJ_SK_NS4_8TiledMMAINS4_8MMA_AtomIJNS4_26SM100_MMA_F16BF16_2x1SM_SSISJ_SJ_fLi128ELi128ELNS4_4UMMA5MajorE1ELSP_1ELNSO_7ScaleInE0ELSQ_0EEEEEENS4_6LayoutINS5_IJSD_SD_SD_EEENS5_IJNSA_ILi0EEESV_SV_EEEEENS5_IJNS4_10UnderscoreESY_SY_EEEEENS4_28SM100_TMA_2SM_LOAD_MULTICASTENS4_14ComposedLayoutINS4_7SwizzleILi3ELi4ELi3EEENS4_18smem_ptr_flag_bitsILi16EEENST_INS5_IJSH_NSA_ILi8EEEEEENS5_IJSD_SH_EEEEEEEvNS4_8identityENS4_18SM100_TMA_2SM_LOADES1B_vS1C_EENS_8epilogue10collective18CollectiveEpilogueINS1F_23Sm100TmaWarpSpecializedILi4ELi2ELi16ELb1ELb0EEEJNS5_IJSH_SG_SH_EEENS5_IJNST_ISH_SD_EENST_INS5_IJNSA_ILi16EEESB_EEES19_EEEEESJ_NS5_IJlSD_lEEESJ_S1Q_NS1F_6fusion15FusionCallbacksIS1J_NS1R_17LinearCombinationISJ_fSJ_fLNS_15FloatRoundStyleE2EEES1K_S1P_JEEENS4_5SM1004TMEM4LOAD26SM100_TMEM_LOAD_32dp32b16xENS4_13SM90_TMA_LOADENS12_INS13_ILi1ELi4ELi3EEES16_NST_INS5_IJS17_S1M_EEENS5_IJS1M_SD_EEEEEEENS4_39AutoVectorizingCopyWithAssumedAlignmentILi128EEENS4_14SM90_TMA_STOREES26_S28_S28_EEEvvEEEEvNT_6ParamsE) ;  /* 0xffffff6802807950 */ /* 0x000fea0003c3ffff */
.L_x_193:
[----:B------:R-:W-:-:S00]  /*9600*/  BRA `(.L_x_193) ;  /* 0xfffffffc00fc7947 */ /* 0x000fc0000383ffff */
[----:B------:R-:W-:-:S00]  /*9610*/  NOP ;  /* 0x0000000000007918 */ /* 0x000fc00000000000 */
        /* <DEDUP_REMOVED lines=14> */
.L_x_194:


//--------------------- .nv.global.init           --------------------------
	.section	.nv.global.init,"aw",@progbits
.nv.global.init:
	.type		$str$27,@object
	.size		$str$27,($str$28 - $str$27)
$str$27:
        /*0000*/ 	.byte	0x28, 0x61, 0x64, 0x64, 0x72, 0x65, 0x73, 0x73, 0x20, 0x26, 0x20, 0x6d, 0x61, 0x73, 0x6b, 0x29
        /*0010*/ 	.byte	0x20, 0x3d, 0x3d, 0x20, 0x30, 0x00
	.type		$str$28,@object
	.size		$str$28,($str$26 - $str$28)
$str$28:
        /*0016*/ 	.byte	0x2f, 0x74, 0x6d, 0x70, 0x2f, 0x63, 0x75, 0x74, 0x6c, 0x61, 0x73, 0x73, 0x5f, 0x73, 0x77, 0x65
        /*0026*/ 	.byte	0x65, 0x70, 0x5f, 0x73, 0x72, 0x63, 0x2f, 0x69, 0x6e, 0x63, 0x6c, 0x75, 0x64, 0x65, 0x2f, 0x63
        /*0036*/ 	.byte	0x75, 0x74, 0x65, 0x2f, 0x70, 0x6f, 0x69, 0x6e, 0x74, 0x65, 0x72, 0x5f, 0x66, 0x6c, 0x61, 0x67
        /*0046*/ 	.byte	0x67, 0x65, 0x64, 0x2e, 0x68, 0x70, 0x70, 0x00
	.type		$str$26,@object
	.size		$str$26,($str$25 - $str$26)
$str$26:
        /*004e*/ 	.byte	0x2f, 0x74, 0x6d, 0x70, 0x2f, 0x63, 0x75, 0x74, 0x6c, 0x61, 0x73, 0x73, 0x5f, 0x73, 0x77, 0x65
        /*005e*/ 	.byte	0x65, 0x70, 0x5f, 0x73, 0x72, 0x63, 0x2f, 0x69, 0x6e, 0x63, 0x6c, 0x75, 0x64, 0x65, 0x2f, 0x63
        /*006e*/ 	.byte	0x75, 0x74, 0x65, 0x2f, 0x61, 0x74, 0x6f, 0x6d, 0x2f, 0x63, 0x6f, 0x70, 0x79, 0x5f, 0x74, 0x72
        /*007e*/ 	.byte	0x61, 0x69, 0x74, 0x73, 0x5f, 0x73, 0x6d, 0x31, 0x30, 0x30, 0x2e, 0x68, 0x70, 0x70, 0x00
	.type		$str$25,@object
	.size		$str$25,(__unnamed_1 - $str$25)
$str$25:
        /*008d*/ 	.byte	0x28, 0x28, 0x75, 0x69, 0x6e, 0x74, 0x33, 0x32, 0x5f, 0x74, 0x28, 0x74, 0x68, 0x72, 0x65, 0x61
        /*009d*/ 	.byte	0x64, 0x49, 0x64, 0x78, 0x2e, 0x78, 0x29, 0x20, 0x2f, 0x20, 0x33, 0x32, 0x29, 0x20, 0x25, 0x20
        /*00ad*/ 	.byte	0x34, 0x29, 0x20, 0x3d, 0x3d, 0x20, 0x28, 0x28, 0x28, 0x74, 0x6d, 0x65, 0x6d, 0x5f, 0x61, 0x64
        /*00bd*/ 	.byte	0x64, 0x72, 0x20, 0x3e, 0x3e, 0x20, 0x31, 0x36, 0x29, 0x20, 0x2f, 0x20, 0x33, 0x32, 0x29, 0x20
        /*00cd*/ 	.byte	0x25, 0x20, 0x34, 0x29, 0x00
	.type		__unnamed_1,@object
	.size		__unnamed_1,(__unnamed_2 - __unnamed_1)
__unnamed_1:
        /*00d2*/ 	.byte	0x61, 0x75, 0x74, 0x6f, 0x20, 0x63, 0x75, 0x74, 0x65, 0x3a, 0x3a, 0x61, 0x73, 0x5f, 0x70, 0x6f
        /* <DEDUP_REMOVED lines=24> */
        /*0262*/ 	.byte	0x34, 0x38, 0x3e, 0x3e, 0x3e, 0x3e, 0x5d, 0x00
	.type		__unnamed_2,@object
	.size		__unnamed_2,(.L_2 - __unnamed_2)
__unnamed_2:
        /* <DEDUP_REMOVED lines=40> */
        /*04ea*/ 	.byte	0x3a, 0x3a, 0x43, 0x3c, 0x30, 0x3e, 0x3e, 0x3e, 0x3e, 0x5d, 0x00
.L_2:


//--------------------- .nv.shared._ZN7cutlass13device_kernelINS_4gemm6kernel13GemmUniversalIN4cute5tupleIJiiiiEEENS1_10collective13CollectiveMmaINS1_35MainloopSm100TmaUmmaWarpSpecializedILi3ELi2ELi4ENS5_IJNS4_1CILi2EEENSA_ILi4EEENSA_ILi1EEEEEEEENS5_IJNSA_ILi128EEESG_NSA_ILi64EEEEEENS_6half_tENS5_IJSD_llEEESJ_SK_NS4_8TiledMMAINS4_8MMA_AtomIJNS4_26SM100_MMA_F16BF16_2x1SM_SSISJ_SJ_fLi128ELi128ELNS4_4UMMA5MajorE1ELSP_1ELNSO_7ScaleInE0ELSQ_0EEEEEENS4_6LayoutINS5_IJSD_SD_SD_EEENS5_IJNSA_ILi0EEESV_SV_EEEEENS5_IJNS4_10UnderscoreESY_SY_EEEEENS4_28SM100_TMA_2SM_LOAD_MULTICASTENS4_14ComposedLayoutINS4_7SwizzleILi3ELi4ELi3EEENS4_18smem_ptr_flag_bitsILi16EEENST_INS5_IJSH_NSA_ILi8EEEEEENS5_IJSD_SH_EEEEEEEvNS4_8identityENS4_18SM100_TMA_2SM_LOADES1B_vS1C_EENS_8epilogue10collective18CollectiveEpilogueINS1F_23Sm100TmaWarpSpecializedILi4ELi2ELi16ELb1ELb0EEEJNS5_IJSH_SG_SH_EEENS5_IJNST_ISH_SD_EENST_INS5_IJNSA_ILi16EEESB_EEES19_EEEEESJ_NS5_IJlSD_lEEESJ_S1Q_NS1F_6fusion15FusionCallbacksIS1J_NS1R_17LinearCombinationISJ_fSJ_fLNS_15FloatRoundStyleE2EEES1K_S1P_JEEENS4_5SM1004TMEM4LOAD26SM100_TMEM_LOAD_32dp32b16xENS4_13SM90_TMA_LOADENS12_INS13_ILi1ELi4ELi3EEES16_NST_INS5_IJS17_S1M_EEENS5_IJS1M_SD_EEEEEEENS4_39AutoVectorizingCopyWithAssumedAlignmentILi128EEENS4_14SM90_TMA_STOREES26_S28_S28_EEEvvEEEEvNT_6ParamsE --------------------------
	.section	.nv.shared._ZN7cutlass13device_kernelINS_4gemm6kernel13GemmUniversalIN4cute5tupleIJiiiiEEENS1_10collective13CollectiveMmaINS1_35MainloopSm100TmaUmmaWarpSpecializedILi3ELi2ELi4ENS5_IJNS4_1CILi2EEENSA_ILi4EEENSA_ILi1EEEEEEEENS5_IJNSA_ILi128EEESG_NSA_ILi64EEEEEENS_6half_tENS5_IJSD_llEEESJ_SK_NS4_8TiledMMAINS4_8MMA_AtomIJNS4_26SM100_MMA_F16BF16_2x1SM_SSISJ_SJ_fLi128ELi128ELNS4_4UMMA5MajorE1ELSP_1ELNSO_7ScaleInE0ELSQ_0EEEEEENS4_6LayoutINS5_IJSD_SD_SD_EEENS5_IJNSA_ILi0EEESV_SV_EEEEENS5_IJNS4_10UnderscoreESY_SY_EEEEENS4_28SM100_TMA_2SM_LOAD_MULTICASTENS4_14ComposedLayoutINS4_7SwizzleILi3ELi4ELi3EEENS4_18smem_ptr_flag_bitsILi16EEENST_INS5_IJSH_NSA_ILi8EEEEEENS5_IJSD_SH_EEEEEEEvNS4_8identityENS4_18SM100_TMA_2SM_LOADES1B_vS1C_EENS_8epilogue10collective18CollectiveEpilogueINS1F_23Sm100TmaWarpSpecializedILi4ELi2ELi16ELb1ELb0EEEJNS5_IJSH_SG_SH_EEENS5_IJNST_ISH_SD_EENST_INS5_IJNSA_ILi16EEESB_EEES19_EEEEESJ_NS5_IJlSD_lEEESJ_S1Q_NS1F_6fusion15FusionCallbacksIS1J_NS1R_17LinearCombinationISJ_fSJ_fLNS_15FloatRoundStyleE2EEES1K_S1P_JEEENS4_5SM1004TMEM4LOAD26SM100_TMEM_LOAD_32dp32b16xENS4_13SM90_TMA_LOADENS12_INS13_ILi1ELi4ELi3EEES16_NST_INS5_IJS17_S1M_EEENS5_IJS1M_SD_EEEEEEENS4_39AutoVectorizingCopyWithAssumedAlignmentILi128EEENS4_14SM90_TMA_STOREES26_S28_S28_EEEvvEEEEvNT_6ParamsE,"aw",@nobits
	.sectionflags	@""
	.align	16
	.zero		1024


//--------------------- .nv.shared.reserved.0     --------------------------
	.section	.nv.shared.reserved.0,"aw",@nobits
	.weak		__nv_reservedSMEM_offset_0_alias
	.size		__nv_reservedSMEM_offset_0_alias, 0, 64
	.other		__nv_reservedSMEM_offset_0_alias,@"STO_CUDA_RESERVED_SHARED STV_DEFAULT"
__nv_reservedSMEM_offset_0_alias:
	.zero		0
.nv.shared.reserved.0:
	.zero		64
	.weak		__nv_reservedSMEM_tcgen05_partition
	.type		__nv_reservedSMEM_tcgen05_partition,@object
	.size		__nv_reservedSMEM_tcgen05_partition,(.L_0 - __nv_reservedSMEM_tcgen05_partition)
__nv_reservedSMEM_tcgen05_partition:
	.zero		32
.L_0:


//--------------------- .nv.global                --------------------------
	.section	.nv.global,"aw",@nobits
.nv.global:
	.type		_ZN40_INTERNAL_893a1c42_4_k_cu_705851c4_380864cute1_E,@object
	.size		_ZN40_INTERNAL_893a1c42_4_k_cu_705851c4_380864cute1_E,(_ZN40_INTERNAL_893a1c42_4_k_cu_705851c4_380864cuda3std3__45__cpo6cbeginE - _ZN40_INTERNAL_893a1c42_4_k_cu_705851c4_380864cute1_E)
_ZN40_INTERNAL_893a1c42_4_k_cu_705851c4_380864cute1_E:
	.zero		1
	.type		_ZN40_INTERNAL_893a1c42_4_k_cu_705851c4_380864cuda3std3__45__cpo6cbeginE,@object
	.size		_ZN40_INTERNAL_893a1c42_4_k_cu_705851c4_380864cuda3std3__45__cpo6cbeginE,(_ZN40_INTERNAL_893a1c42_4_k_cu_705851c4_380864cuda3std3__48in_placeE - _ZN40_INTERNAL_893a1c42_4_k_cu_705851c4_380864cuda3std3__45__cpo6cbeginE)
_ZN40_INTERNAL_893a1c42_4_k_cu_705851c4_380864cuda3std3__45__cpo6cbeginE:
	.zero		1
	.type		_ZN40_INTERNAL_893a1c42_4_k_cu_705851c4_380864cuda3std3__48in_placeE,@object
	.size		_ZN40_INTERNAL_893a1c42_4_k_cu_705851c4_380864cuda3std3__48in_placeE,(_ZN40_INTERNAL_893a1c42_4_k_cu_705851c4_380864cuda3std6ranges3__45__cpo9iter_moveE - _ZN40_INTERNAL_893a1c42_4_k_cu_705851c4_380864cuda3std3__48in_placeE)
_ZN40_INTERNAL_893a1c42_4_k_cu_705851c4_380864cuda3std3__48in_placeE:
	.zero		1
	.type		_ZN40_INTERNAL_893a1c42_4_k_cu_705851c4_380864cuda3std6ranges3__45__cpo9iter_moveE,@object
	.size		_ZN40_INTERNAL_893a1c42_4_k_cu_705851c4_380864cuda3std6ranges3__45__cpo9iter_moveE,(_ZN40_INTERNAL_893a1c42_4_k_cu_705851c4_380864cuda3std3__45__cpo5beginE - _ZN40_INTERNAL_893a1c42_4_k_cu_705851c4_380864cuda3std6ranges3__45__cpo9iter_moveE)
_ZN40_INTERNAL_893a1c42_4_k_cu_705851c4_380864cuda3std6ranges3__45__cpo9iter_moveE:
	.zero		1
	.type		_ZN40_INTERNAL_893a1c42_4_k_cu_705851c4_380864cuda3std3__45__cpo5beginE,@object
	.size		_ZN40_INTERNAL_893a1c42_4_k_cu_705851c4_380864cuda3std3__45__cpo5beginE,(_ZN40_INTERNAL_893a1c42_4_k_cu_705851c4_380864cuda3std3__442_GLOBAL__N__893a1c42_4_k_cu_705851c4_380866ignoreE - _ZN40_INTERNAL_893a1c42_4_k_cu_705851c4_380864cuda3std3__45__cpo5beginE)
_ZN40_INTERNAL_893a1c42_4_k_cu_705851c4_380864cuda3std3__45__cpo5beginE:
	.zero		1
	.type		_ZN40_INTERNAL_893a1c42_4_k_cu_705851c4_380864cuda3std3__442_GLOBAL__N__893a1c42_4_k_cu_705851c4_380866ignoreE,@object
	.size		_ZN40_INTERNAL_893a1c42_4_k_cu_705851c4_380864cuda3std3__442_GLOBAL__N__893a1c42_4_k_cu_705851c4_380866ignoreE,(_ZN40_INTERNAL_893a1c42_4_k_cu_705851c4_380864cute7productE - _ZN40_INTERNAL_893a1c42_4_k_cu_705851c4_380864cuda3std3__442_GLOBAL__N__893a1c42_4_k_cu_705851c4_380866ignoreE)
_ZN40_INTERNAL_893a1c42_4_k_cu_705851c4_380864cuda3std3__442_GLOBAL__N__893a1c42_4_k_cu_705851c4_380866ignoreE:
	.zero		1
	.type		_ZN40_INTERNAL_893a1c42_4_k_cu_705851c4_380864cute7productE,@object
	.size		_ZN40_INTERNAL_893a1c42_4_k_cu_705851c4_380864cute7productE,(_ZN40_INTERNAL_893a1c42_4_k_cu_705851c4_380864cuda3std3__45__cpo3endE - _ZN40_INTERNAL_893a1c42_4_k_cu_705851c4_380864cute7productE)
_ZN40_INTERNAL_893a1c42_4_k_cu_705851c4_380864cute7productE:
	.zero		1
	.type		_ZN40_INTERNAL_893a1c42_4_k_cu_705851c4_380864cuda3std3__45__cpo3endE,@object
	.size		_ZN40_INTERNAL_893a1c42_4_k_cu_705851c4_380864cuda3std3__45__cpo3endE,(_ZN40_INTERNAL_893a1c42_4_k_cu_705851c4_380864cuda3std3__419piecewise_constructE - _ZN40_INTERNAL_893a1c42_4_k_cu_705851c4_380864cuda3std3__45__cpo3endE)
_ZN40_INTERNAL_893a1c42_4_k_cu_705851c4_380864cuda3std3__45__cpo3endE:
	.zero		1
	.type		_ZN40_INTERNAL_893a1c42_4_k_cu_705851c4_380864cuda3std3__419piecewise_constructE,@object
	.size		_ZN40_INTERNAL_893a1c42_4_k_cu_705851c4_380864cuda3std3__419piecewise_constructE,(_ZN40_INTERNAL_893a1c42_4_k_cu_705851c4_380864cuda3std3__45__cpo4cendE - _ZN40_INTERNAL_893a1c42_4_k_cu_705851c4_380864cuda3std3__419piecewise_constructE)
_ZN40_INTERNAL_893a1c42_4_k_cu_705851c4_380864cuda3std3__419piecewise_constructE:
	.zero		1
	.type		_ZN40_INTERNAL_893a1c42_4_k_cu_705851c4_380864cuda3std3__45__cpo4cendE,@object
	.size		_ZN40_INTERNAL_893a1c42_4_k_cu_705851c4_380864cuda3std3__45__cpo4cendE,(_ZN40_INTERNAL_893a1c42_4_k_cu_705851c4_380864cuda3std6ranges3__45__cpo4swapE - _ZN40_INTERNAL_893a1c42_4_k_cu_705851c4_380864cuda3std3__45__cpo4cendE)
_ZN40_INTERNAL_893a1c42_4_k_cu_705851c4_380864cuda3std3__45__cpo4cendE:
	.zero		1
	.type		_ZN40_INTERNAL_893a1c42_4_k_cu_705851c4_380864cuda3std6ranges3__45__cpo4swapE,@object
	.size		_ZN40_INTERNAL_893a1c42_4_k_cu_705851c4_380864cuda3std6ranges3__45__cpo4swapE,(.L_10 - _ZN40_INTERNAL_893a1c42_4_k_cu_705851c4_380864cuda3std6ranges3__45__cpo4swapE)
_ZN40_INTERNAL_893a1c42_4_k_cu_705851c4_380864cuda3std6ranges3__45__cpo4swapE:
	.zero		1
.L_10:


//--------------------- .nv.constant0._ZN7cutlass13device_kernelINS_4gemm6kernel13GemmUniversalIN4cute5tupleIJiiiiEEENS1_10collective13CollectiveMmaINS1_35MainloopSm100TmaUmmaWarpSpecializedILi3ELi2ELi4ENS5_IJNS4_1CILi2EEENSA_ILi4EEENSA_ILi1EEEEEEEENS5_IJNSA_ILi128EEESG_NSA_ILi64EEEEEENS_6half_tENS5_IJSD_llEEESJ_SK_NS4_8TiledMMAINS4_8MMA_AtomIJNS4_26SM100_MMA_F16BF16_2x1SM_SSISJ_SJ_fLi128ELi128ELNS4_4UMMA5MajorE1ELSP_1ELNSO_7ScaleInE0ELSQ_0EEEEEENS4_6LayoutINS5_IJSD_SD_SD_EEENS5_IJNSA_ILi0EEESV_SV_EEEEENS5_IJNS4_10UnderscoreESY_SY_EEEEENS4_28SM100_TMA_2SM_LOAD_MULTICASTENS4_14ComposedLayoutINS4_7SwizzleILi3ELi4ELi3EEENS4_18smem_ptr_flag_bitsILi16EEENST_INS5_IJSH_NSA_ILi8EEEEEENS5_IJSD_SH_EEEEEEEvNS4_8identityENS4_18SM100_TMA_2SM_LOADES1B_vS1C_EENS_8epilogue10collective18CollectiveEpilogueINS1F_23Sm100TmaWarpSpecializedILi4ELi2ELi16ELb1ELb0EEEJNS5_IJSH_SG_SH_EEENS5_IJNST_ISH_SD_EENST_INS5_IJNSA_ILi16EEESB_EEES19_EEEEESJ_NS5_IJlSD_lEEESJ_S1Q_NS1F_6fusion15FusionCallbacksIS1J_NS1R_17LinearCombinationISJ_fSJ_fLNS_15FloatRoundStyleE2EEES1K_S1P_JEEENS4_5SM1004TMEM4LOAD26SM100_TMEM_LOAD_32dp32b16xENS4_13SM90_TMA_LOADENS12_INS13_ILi1ELi4ELi3EEES16_NST_INS5_IJS17_S1M_EEENS5_IJS1M_SD_EEEEEEENS4_39AutoVectorizingCopyWithAssumedAlignmentILi128EEENS4_14SM90_TMA_STOREES26_S28_S28_EEEvvEEEEvNT_6ParamsE --------------------------
	.section	.nv.constant0._ZN7cutlass13device_kernelINS_4gemm6kernel13GemmUniversalIN4cute5tupleIJiiiiEEENS1_10collective13CollectiveMmaINS1_35MainloopSm100TmaUmmaWarpSpecializedILi3ELi2ELi4ENS5_IJNS4_1CILi2EEENSA_ILi4EEENSA_ILi1EEEEEEEENS5_IJNSA_ILi128EEESG_NSA_ILi64EEEEEENS_6half_tENS5_IJSD_llEEESJ_SK_NS4_8TiledMMAINS4_8MMA_AtomIJNS4_26SM100_MMA_F16BF16_2x1SM_SSISJ_SJ_fLi128ELi128ELNS4_4UMMA5MajorE1ELSP_1ELNSO_7ScaleInE0ELSQ_0EEEEEENS4_6LayoutINS5_IJSD_SD_SD_EEENS5_IJNSA_ILi0EEESV_SV_EEEEENS5_IJNS4_10UnderscoreESY_SY_EEEEENS4_28SM100_TMA_2SM_LOAD_MULTICASTENS4_14ComposedLayoutINS4_7SwizzleILi3ELi4ELi3EEENS4_18smem_ptr_flag_bitsILi16EEENST_INS5_IJSH_NSA_ILi8EEEEEENS5_IJSD_SH_EEEEEEEvNS4_8identityENS4_18SM100_TMA_2SM_LOADES1B_vS1C_EENS_8epilogue10collective18CollectiveEpilogueINS1F_23Sm100TmaWarpSpecializedILi4ELi2ELi16ELb1ELb0EEEJNS5_IJSH_SG_SH_EEENS5_IJNST_ISH_SD_EENST_INS5_IJNSA_ILi16EEESB_EEES19_EEEEESJ_NS5_IJlSD_lEEESJ_S1Q_NS1F_6fusion15FusionCallbacksIS1J_NS1R_17LinearCombinationISJ_fSJ_fLNS_15FloatRoundStyleE2EEES1K_S1P_JEEENS4_5SM1004TMEM4LOAD26SM100_TMEM_LOAD_32dp32b16xENS4_13SM90_TMA_LOADENS12_INS13_ILi1ELi4ELi3EEES16_NST_INS5_IJS17_S1M_EEENS5_IJS1M_SD_EEEEEEENS4_39AutoVectorizingCopyWithAssumedAlignmentILi128EEENS4_14SM90_TMA_STOREES26_S28_S28_EEEvvEEEEvNT_6ParamsE,"a",@progbits
	.sectionflags	@""
	.align	4
.nv.constant0._ZN7cutlass13device_kernelINS_4gemm6kernel13GemmUniversalIN4cute5tupleIJiiiiEEENS1_10collective13CollectiveMmaINS1_35MainloopSm100TmaUmmaWarpSpecializedILi3ELi2ELi4ENS5_IJNS4_1CILi2EEENSA_ILi4EEENSA_ILi1EEEEEEEENS5_IJNSA_ILi128EEESG_NSA_ILi64EEEEEENS_6half_tENS5_IJSD_llEEESJ_SK_NS4_8TiledMMAINS4_8MMA_AtomIJNS4_26SM100_MMA_F16BF16_2x1SM_SSISJ_SJ_fLi128ELi128ELNS4_4UMMA5MajorE1ELSP_1ELNSO_7ScaleInE0ELSQ_0EEEEEENS4_6LayoutINS5_IJSD_SD_SD_EEENS5_IJNSA_ILi0EEESV_SV_EEEEENS5_IJNS4_10UnderscoreESY_SY_EEEEENS4_28SM100_TMA_2SM_LOAD_MULTICASTENS4_14ComposedLayoutINS4_7SwizzleILi3ELi4ELi3EEENS4_18smem_ptr_flag_bitsILi16EEENST_INS5_IJSH_NSA_ILi8EEEEEENS5_IJSD_SH_EEEEEEEvNS4_8identityENS4_18SM100_TMA_2SM_LOADES1B_vS1C_EENS_8epilogue10collective18CollectiveEpilogueINS1F_23Sm100TmaWarpSpecializedILi4ELi2ELi16ELb1ELb0EEEJNS5_IJSH_SG_SH_EEENS5_IJNST_ISH_SD_EENST_INS5_IJNSA_ILi16EEESB_EEES19_EEEEESJ_NS5_IJlSD_lEEESJ_S1Q_NS1F_6fusion15FusionCallbacksIS1J_NS1R_17LinearCombinationISJ_fSJ_fLNS_15FloatRoundStyleE2EEES1K_S1P_JEEENS4_5SM1004TMEM4LOAD26SM100_TMEM_LOAD_32dp32b16xENS4_13SM90_TMA_LOADENS12_INS13_ILi1ELi4ELi3EEES16_NST_INS5_IJS17_S1M_EEENS5_IJS1M_SD_EEEEEEENS4_39AutoVectorizingCopyWithAssumedAlignmentILi128EEENS4_14SM90_TMA_STOREES26_S28_S28_EEEvvEEEEvNT_6ParamsE:
	.zero		2944


//--------------------- SYMBOLS --------------------------

	.type		.nv.reservedSmem.offset0,@object
	.size		.nv.reservedSmem.offset0,0x4
	.type		.nv.reservedSmem.cap,@object
	.size		.nv.reservedSmem.cap,0x4
	.type		__assertfail,@function
